	.target	sm_90a

	.elftype	@"ET_EXEC"


//--------------------- .note.nv.tkinfo           --------------------------
	.section	.note.nv.tkinfo,"",@"SHT_NOTE"
	.sectionflags	@"SHF_NOTE_NV_TKINFO"
	.tkinfo
        /*0018*/ 	.word	0x00000002
        /*0030*/ 	.string	""
        /*0030*/ 	.string	"ptxas"
        /*0030*/ 	.string	"Cuda compilation tools, release 13.0, V13.0.88"
        /*0030*/ 	.string	"Build cuda_13.0.r13.0/compiler.36424714_0"
        /*0030*/ 	.string	"-arch sm_90a -m 64 "



//--------------------- .note.nv.cuinfo           --------------------------
	.section	.note.nv.cuinfo,"",@"SHT_NOTE"
	.sectionflags	@"SHF_NOTE_NV_CUINFO"
        /*0018*/ 	.short	0x0002
        /*001a*/ 	.short	0x005a
        /*001c*/ 	.short	0x0082
	.zero		2


//--------------------- .nv.info                  --------------------------
	.section	.nv.info,"",@"SHT_CUDA_INFO"
	.align	4


	//----- nvinfo : EIATTR_REGCOUNT
	.align		4
        /*0000*/ 	.byte	0x04, 0x2f
        /*0002*/ 	.short	(.L_12 - .L_11)
	.align		4
.L_11:
        /*0004*/ 	.word	index@(_ZN7cutlass13device_kernelINS_4conv6kernel13ConvUniversalINS1_16ConvProblemShapeILNS1_8OperatorE0ELi2EEENS1_10collective14CollectiveConvINS1_46MainloopSm90TmaGmmaWarpSpecializedImplicitGemmILS5_0ELi7ELi2EN4cute5tupleIJNSA_1CILi2EEENSC_ILi1EEESE_EEENS1_36KernelImplicitTmaWarpSpecializedSm90ELi1EEENSB_IJNSC_ILi64EEESI_NSB_IJSI_EEEEEENS_10tfloat32_tESL_NSA_8TiledMMAINSA_8MMA_AtomIJNSA_4SM904GMMA29MMA_64x64x8_F32TF32TF32_SS_TNILNSP_7ScaleInE1ELSR_1EEEEEENSA_6LayoutINSB_IJSE_SE_SE_EEENSB_IJNSC_ILi0EEESW_SW_EEEEENSB_IJNSA_10UnderscoreESZ_SZ_EEEEENS7_6detail26Sm90ImplicitGemmTileTraitsINSA_20SM90_TMA_LOAD_IM2COLENSA_14ComposedLayoutINSA_7SwizzleILi3ELi4ELi3EEENSA_18smem_ptr_flag_bitsILi32EEENSU_INSB_IJNSB_IJNSC_ILi8EEES1A_EEENSB_IJNSC_ILi32EEESD_EEENSB_IJSE_NSC_ILi7EEEEEEEEENSB_IJNSB_IJS1C_NSC_ILi512EEEEEENSB_IJSE_NSC_ILi256EEEEEENSB_IJSW_NSC_ILi4096EEEEEEEEEEEEEvEENS13_INSA_23SM90_TMA_LOAD_MULTICASTES1P_vEEEENS_8epilogue10collective6detail29Sm90TmaWarpSpecializedAdapterINS1V_15DefaultEpilogueISL_NSB_IJNSB_IJlllEEESE_SW_EEES20_NS1U_6thread17LinearCombinationISL_Li1EffLNS21_9ScaleType4KindE0ELNS_15FloatRoundStyleE2ESL_EENS_4gemm15EpilogueDefaultEEEEEvvEEEEvNT_6ParamsE)
        /*0008*/ 	.word	0x0000003a


	//----- nvinfo : EIATTR_FRAME_SIZE
	.align		4
.L_12:
        /*000c*/ 	.byte	0x04, 0x11
        /*000e*/ 	.short	(.L_14 - .L_13)
	.align		4
.L_13:
        /*0010*/ 	.word	index@(_ZN7cutlass13device_kernelINS_4conv6kernel13ConvUniversalINS1_16ConvProblemShapeILNS1_8OperatorE0ELi2EEENS1_10collective14CollectiveConvINS1_46MainloopSm90TmaGmmaWarpSpecializedImplicitGemmILS5_0ELi7ELi2EN4cute5tupleIJNSA_1CILi2EEENSC_ILi1EEESE_EEENS1_36KernelImplicitTmaWarpSpecializedSm90ELi1EEENSB_IJNSC_ILi64EEESI_NSB_IJSI_EEEEEENS_10tfloat32_tESL_NSA_8TiledMMAINSA_8MMA_AtomIJNSA_4SM904GMMA29MMA_64x64x8_F32TF32TF32_SS_TNILNSP_7ScaleInE1ELSR_1EEEEEENSA_6LayoutINSB_IJSE_SE_SE_EEENSB_IJNSC_ILi0EEESW_SW_EEEEENSB_IJNSA_10UnderscoreESZ_SZ_EEEEENS7_6detail26Sm90ImplicitGemmTileTraitsINSA_20SM90_TMA_LOAD_IM2COLENSA_14ComposedLayoutINSA_7SwizzleILi3ELi4ELi3EEENSA_18smem_ptr_flag_bitsILi32EEENSU_INSB_IJNSB_IJNSC_ILi8EEES1A_EEENSB_IJNSC_ILi32EEESD_EEENSB_IJSE_NSC_ILi7EEEEEEEEENSB_IJNSB_IJS1C_NSC_ILi512EEEEEENSB_IJSE_NSC_ILi256EEEEEENSB_IJSW_NSC_ILi4096EEEEEEEEEEEEEvEENS13_INSA_23SM90_TMA_LOAD_MULTICASTES1P_vEEEENS_8epilogue10collective6detail29Sm90TmaWarpSpecializedAdapterINS1V_15DefaultEpilogueISL_NSB_IJNSB_IJlllEEESE_SW_EEES20_NS1U_6thread17LinearCombinationISL_Li1EffLNS21_9ScaleType4KindE0ELNS_15FloatRoundStyleE2ESL_EENS_4gemm15EpilogueDefaultEEEEEvvEEEEvNT_6ParamsE)
        /*0014*/ 	.word	0x00000000


	//----- nvinfo : EIATTR_MIN_STACK_SIZE
	.align		4
.L_14:
        /*0018*/ 	.byte	0x04, 0x12
        /*001a*/ 	.short	(.L_16 - .L_15)
	.align		4
.L_15:
        /*001c*/ 	.word	index@(_ZN7cutlass13device_kernelINS_4conv6kernel13ConvUniversalINS1_16ConvProblemShapeILNS1_8OperatorE0ELi2EEENS1_10collective14CollectiveConvINS1_46MainloopSm90TmaGmmaWarpSpecializedImplicitGemmILS5_0ELi7ELi2EN4cute5tupleIJNSA_1CILi2EEENSC_ILi1EEESE_EEENS1_36KernelImplicitTmaWarpSpecializedSm90ELi1EEENSB_IJNSC_ILi64EEESI_NSB_IJSI_EEEEEENS_10tfloat32_tESL_NSA_8TiledMMAINSA_8MMA_AtomIJNSA_4SM904GMMA29MMA_64x64x8_F32TF32TF32_SS_TNILNSP_7ScaleInE1ELSR_1EEEEEENSA_6LayoutINSB_IJSE_SE_SE_EEENSB_IJNSC_ILi0EEESW_SW_EEEEENSB_IJNSA_10UnderscoreESZ_SZ_EEEEENS7_6detail26Sm90ImplicitGemmTileTraitsINSA_20SM90_TMA_LOAD_IM2COLENSA_14ComposedLayoutINSA_7SwizzleILi3ELi4ELi3EEENSA_18smem_ptr_flag_bitsILi32EEENSU_INSB_IJNSB_IJNSC_ILi8EEES1A_EEENSB_IJNSC_ILi32EEESD_EEENSB_IJSE_NSC_ILi7EEEEEEEEENSB_IJNSB_IJS1C_NSC_ILi512EEEEEENSB_IJSE_NSC_ILi256EEEEEENSB_IJSW_NSC_ILi4096EEEEEEEEEEEEEvEENS13_INSA_23SM90_TMA_LOAD_MULTICASTES1P_vEEEENS_8epilogue10collective6detail29Sm90TmaWarpSpecializedAdapterINS1V_15DefaultEpilogueISL_NSB_IJNSB_IJlllEEESE_SW_EEES20_NS1U_6thread17LinearCombinationISL_Li1EffLNS21_9ScaleType4KindE0ELNS_15FloatRoundStyleE2ESL_EENS_4gemm15EpilogueDefaultEEEEEvvEEEEvNT_6ParamsE)
        /*0020*/ 	.word	0x00000000
.L_16:


//--------------------- .nv.compat                --------------------------
	.section	.nv.compat,"",@"SHT_CUDA_COMPAT_INFO"
	.align	4
        /*0000*/ 	.byte	0x02, 0x09, 0x01, 0x00, 0x02, 0x02, 0x04, 0x00, 0x02, 0x05, 0x05, 0x00, 0x03, 0x07, 0x01, 0x01
        /*0010*/ 	.byte	0x02, 0x03, 0x01, 0x00, 0x02, 0x06, 0x01, 0x00, 0x04, 0x0b, 0x08, 0x00, 0x00, 0x00, 0x00, 0x00
        /*0020*/ 	.byte	0x00, 0x00, 0x00, 0x00


//--------------------- .nv.info._ZN7cutlass13device_kernelINS_4conv6kernel13ConvUniversalINS1_16ConvProblemShapeILNS1_8OperatorE0ELi2EEENS1_10collective14CollectiveConvINS1_46MainloopSm90TmaGmmaWarpSpecializedImplicitGemmILS5_0ELi7ELi2EN4cute5tupleIJNSA_1CILi2EEENSC_ILi1EEESE_EEENS1_36KernelImplicitTmaWarpSpecializedSm90ELi1EEENSB_IJNSC_ILi64EEESI_NSB_IJSI_EEEEEENS_10tfloat32_tESL_NSA_8TiledMMAINSA_8MMA_AtomIJNSA_4SM904GMMA29MMA_64x64x8_F32TF32TF32_SS_TNILNSP_7ScaleInE1ELSR_1EEEEEENSA_6LayoutINSB_IJSE_SE_SE_EEENSB_IJNSC_ILi0EEESW_SW_EEEEENSB_IJNSA_10UnderscoreESZ_SZ_EEEEENS7_6detail26Sm90ImplicitGemmTileTraitsINSA_20SM90_TMA_LOAD_IM2COLENSA_14ComposedLayoutINSA_7SwizzleILi3ELi4ELi3EEENSA_18smem_ptr_flag_bitsILi32EEENSU_INSB_IJNSB_IJNSC_ILi8EEES1A_EEENSB_IJNSC_ILi32EEESD_EEENSB_IJSE_NSC_ILi7EEEEEEEEENSB_IJNSB_IJS1C_NSC_ILi512EEEEEENSB_IJSE_NSC_ILi256EEEEEENSB_IJSW_NSC_ILi4096EEEEEEEEEEEEEvEENS13_INSA_23SM90_TMA_LOAD_MULTICASTES1P_vEEEENS_8epilogue10collective6detail29Sm90TmaWarpSpecializedAdapterINS1V_15DefaultEpilogueISL_NSB_IJNSB_IJlllEEESE_SW_EEES20_NS1U_6thread17LinearCombinationISL_Li1EffLNS21_9ScaleType4KindE0ELNS_15FloatRoundStyleE2ESL_EENS_4gemm15EpilogueDefaultEEEEEvvEEEEvNT_6ParamsE --------------------------
	.section	.nv.info._ZN7cutlass13device_kernelINS_4conv6kernel13ConvUniversalINS1_16ConvProblemShapeILNS1_8OperatorE0ELi2EEENS1_10collective14CollectiveConvINS1_46MainloopSm90TmaGmmaWarpSpecializedImplicitGemmILS5_0ELi7ELi2EN4cute5tupleIJNSA_1CILi2EEENSC_ILi1EEESE_EEENS1_36KernelImplicitTmaWarpSpecializedSm90ELi1EEENSB_IJNSC_ILi64EEESI_NSB_IJSI_EEEEEENS_10tfloat32_tESL_NSA_8TiledMMAINSA_8MMA_AtomIJNSA_4SM904GMMA29MMA_64x64x8_F32TF32TF32_SS_TNILNSP_7ScaleInE1ELSR_1EEEEEENSA_6LayoutINSB_IJSE_SE_SE_EEENSB_IJNSC_ILi0EEESW_SW_EEEEENSB_IJNSA_10UnderscoreESZ_SZ_EEEEENS7_6detail26Sm90ImplicitGemmTileTraitsINSA_20SM90_TMA_LOAD_IM2COLENSA_14ComposedLayoutINSA_7SwizzleILi3ELi4ELi3EEENSA_18smem_ptr_flag_bitsILi32EEENSU_INSB_IJNSB_IJNSC_ILi8EEES1A_EEENSB_IJNSC_ILi32EEESD_EEENSB_IJSE_NSC_ILi7EEEEEEEEENSB_IJNSB_IJS1C_NSC_ILi512EEEEEENSB_IJSE_NSC_ILi256EEEEEENSB_IJSW_NSC_ILi4096EEEEEEEEEEEEEvEENS13_INSA_23SM90_TMA_LOAD_MULTICASTES1P_vEEEENS_8epilogue10collective6detail29Sm90TmaWarpSpecializedAdapterINS1V_15DefaultEpilogueISL_NSB_IJNSB_IJlllEEESE_SW_EEES20_NS1U_6thread17LinearCombinationISL_Li1EffLNS21_9ScaleType4KindE0ELNS_15FloatRoundStyleE2ESL_EENS_4gemm15EpilogueDefaultEEEEEvvEEEEvNT_6ParamsE,"",@"SHT_CUDA_INFO"
	.sectionflags	@""
	.align	4


	//----- nvinfo : EIATTR_CUDA_API_VERSION
	.align		4
        /*0000*/ 	.byte	0x04, 0x37
        /*0002*/ 	.short	(.L_18 - .L_17)
.L_17:
        /*0004*/ 	.word	0x00000082


	//----- nvinfo : EIATTR_KPARAM_INFO
	.align		4
.L_18:
        /*0008*/ 	.byte	0x04, 0x17
        /*000a*/ 	.short	(.L_20 - .L_19)
.L_19:
        /*000c*/ 	.word	0x00000000
        /*0010*/ 	.short	0x0000
        /*0012*/ 	.short	0x0070
        /*0014*/ 	.byte	0x00, 0xf0, 0x01, 0x0e


	//----- nvinfo : EIATTR_SPARSE_MMA_MASK
	.align		4
.L_20:
        /*0018*/ 	.byte	0x03, 0x50
        /*001a*/ 	.short	0x0000


	//----- nvinfo : EIATTR_MAXREG_COUNT
	.align		4
        /*001c*/ 	.byte	0x03, 0x1b
        /*001e*/ 	.short	0x00ff


	//----- nvinfo : EIATTR_NUM_BARRIERS
	.align		4
        /*0020*/ 	.byte	0x02, 0x4c
        /*0022*/ 	.byte	0x01
	.zero		1


	//----- nvinfo : EIATTR_MERCURY_ISA_VERSION
	.align		4
        /*0024*/ 	.byte	0x03, 0x5f
        /*0026*/ 	.short	0x0101


	//----- nvinfo : EIATTR_COOP_GROUP_MASK_REGIDS
	.align		4
        /*0028*/ 	.byte	0x04, 0x29
        /*002a*/ 	.short	(.L_22 - .L_21)


	//   ....[0]....
.L_21:
        /*002c*/ 	.word	0xffffffff


	//   ....[1]....
        /*0030*/ 	.word	0xffffffff


	//   ....[2]....
        /*0034*/ 	.word	0xffffffff


	//   ....[3]....
        /*0038*/ 	.word	0xffffffff


	//----- nvinfo : EIATTR_COOP_GROUP_INSTR_OFFSETS
	.align		4
.L_22:
        /*003c*/ 	.byte	0x04, 0x28
        /*003e*/ 	.short	(.L_24 - .L_23)


	//   ....[0]....
.L_23:
        /*0040*/ 	.word	0x00000070


	//   ....[1]....
        /*0044*/ 	.word	0x00000080


	//   ....[2]....
        /*0048*/ 	.word	0x00000140


	//   ....[3]....
        /*004c*/ 	.word	0x00000700


	//----- nvinfo : EIATTR_MBARRIER_INSTR_OFFSETS
	.align		4
.L_24:
        /*0050*/ 	.byte	0x04, 0x39
        /*0052*/ 	.short	(.L_26 - .L_25)


	//   ....[0]....
.L_25:
        /*0054*/ 	.word	0x000002f0
        /*0058*/ 	.word	0x000000ff
        /*005c*/ 	.word	0x00038000
        /*0060*/ 	.short	0x0100
        /*0062*/ 	.byte	0x08
	.zero		1


	//   ....[1]....
        /*0064*/ 	.word	0x00000300
        /*0068*/ 	.word	0x000000ff
        /*006c*/ 	.word	0x00038038
        /*0070*/ 	.short	0x0100
        /*0072*/ 	.byte	0x08
	.zero		1


	//   ....[2]....
        /*0074*/ 	.word	0x00000310
        /*0078*/ 	.word	0x000000ff
        /*007c*/ 	.word	0x00038008
        /*0080*/ 	.short	0x0100
        /*0082*/ 	.byte	0x08
	.zero		1


	//   ....[3]....
        /*0084*/ 	.word	0x00000320
        /*0088*/ 	.word	0x000000ff
        /*008c*/ 	.word	0x00038040
        /*0090*/ 	.short	0x0100
        /*0092*/ 	.byte	0x08
	.zero		1


	//   ....[4]....
        /*0094*/ 	.word	0x00000330
        /*0098*/ 	.word	0x000000ff
        /*009c*/ 	.word	0x00038010
        /*00a0*/ 	.short	0x0100
        /*00a2*/ 	.byte	0x08
	.zero		1


	//   ....[5]....
        /*00a4*/ 	.word	0x00000340
        /*00a8*/ 	.word	0x000000ff
        /*00ac*/ 	.word	0x00038048
        /*00b0*/ 	.short	0x0100
        /*00b2*/ 	.byte	0x08
	.zero		1


	//   ....[6]....
        /*00b4*/ 	.word	0x00000350
        /*00b8*/ 	.word	0x000000ff
        /*00bc*/ 	.word	0x00038018
        /*00c0*/ 	.short	0x0100
        /*00c2*/ 	.byte	0x08
	.zero		1


	//   ....[7]....
        /*00c4*/ 	.word	0x00000360
        /*00c8*/ 	.word	0x000000ff
        /*00cc*/ 	.word	0x00038050
        /*00d0*/ 	.short	0x0100
        /*00d2*/ 	.byte	0x08
	.zero		1


	//   ....[8]....
        /*00d4*/ 	.word	0x00000370
        /*00d8*/ 	.word	0x000000ff
        /*00dc*/ 	.word	0x00038020
        /*00e0*/ 	.short	0x0100
        /*00e2*/ 	.byte	0x08
	.zero		1


	//   ....[9]....
        /*00e4*/ 	.word	0x00000380
        /*00e8*/ 	.word	0x000000ff
        /*00ec*/ 	.word	0x00038058
        /*00f0*/ 	.short	0x0100
        /*00f2*/ 	.byte	0x08
	.zero		1


	//   ....[10]....
        /*00f4*/ 	.word	0x00000390
        /*00f8*/ 	.word	0x000000ff
        /*00fc*/ 	.word	0x00038028
        /*0100*/ 	.short	0x0100
        /*0102*/ 	.byte	0x08
	.zero		1


	//   ....[11]....
        /*0104*/ 	.word	0x000003a0
        /*0108*/ 	.word	0x000000ff
        /*010c*/ 	.word	0x00038060
        /*0110*/ 	.short	0x0100
        /*0112*/ 	.byte	0x08
	.zero		1


	//   ....[12]....
        /*0114*/ 	.word	0x000003b0
        /*0118*/ 	.word	0x000000ff
        /*011c*/ 	.word	0x00038030
        /*0120*/ 	.short	0x0100
        /*0122*/ 	.byte	0x08
	.zero		1


	//   ....[13]....
        /*0124*/ 	.word	0x000003c0
        /*0128*/ 	.word	0x000000ff
        /*012c*/ 	.word	0x00038068
        /*0130*/ 	.short	0x0100
        /*0132*/ 	.byte	0x08
	.zero		1


	//   ....[14]....
        /*0134*/ 	.word	0x00000c50
        /*0138*/ 	.word	0x00000008
        /*013c*/ 	.word	0x00038000
        /*0140*/ 	.short	0x010a
        /*0142*/ 	.byte	0x3f
	.zero		1


	//   ....[15]....
        /*0144*/ 	.word	0x00001130
        /*0148*/ 	.word	0x0000000b
        /*014c*/ 	.word	0x00038000
        /*0150*/ 	.short	0x010a
        /*0152*/ 	.byte	0x3f
	.zero		1


	//   ....[16]....
        /*0154*/ 	.word	0x00001490
        /*0158*/ 	.word	0x0000000b
        /*015c*/ 	.word	0x00000000
        /*0160*/ 	.short	0x0101
        /*0162*/ 	.byte	0x3f
	.zero		1


	//   ....[17]....
        /*0164*/ 	.word	0x000016f0
        /*0168*/ 	.word	0x00000003
        /*016c*/ 	.word	0x00000000
        /*0170*/ 	.short	0x0101
        /*0172*/ 	.byte	0x3f
	.zero		1


	//   ....[18]....
        /*0174*/ 	.word	0x000041f0
        /*0178*/ 	.word	0x00000007
        /*017c*/ 	.word	0x00038038
        /*0180*/ 	.short	0x010a
        /*0182*/ 	.byte	0x3f
	.zero		1


	//   ....[19]....
        /*0184*/ 	.word	0x000065b0
        /*0188*/ 	.word	0x00000004
        /*018c*/ 	.word	0x00000000
        /*0190*/ 	.short	0x010a
        /*0192*/ 	.byte	0x3f
	.zero		1


	//   ....[20]....
        /*0194*/ 	.word	0x00006660
        /*0198*/ 	.word	0x00000002
        /*019c*/ 	.word	0x00000000
        /*01a0*/ 	.short	0x010a
        /*01a2*/ 	.byte	0x3f
	.zero		1


	//   ....[21]....
        /*01a4*/ 	.word	0x00006710
        /*01a8*/ 	.word	0x00000002
        /*01ac*/ 	.word	0x00000000
        /*01b0*/ 	.short	0x010a
        /*01b2*/ 	.byte	0x3f
	.zero		1


	//   ....[22]....
        /*01b4*/ 	.word	0x000067c0
        /*01b8*/ 	.word	0x00000002
        /*01bc*/ 	.word	0x00000000
        /*01c0*/ 	.short	0x010a
        /*01c2*/ 	.byte	0x3f
	.zero		1


	//   ....[23]....
        /*01c4*/ 	.word	0x00006870
        /*01c8*/ 	.word	0x00000002
        /*01cc*/ 	.word	0x00000000
        /*01d0*/ 	.short	0x010a
        /*01d2*/ 	.byte	0x3f
	.zero		1


	//   ....[24]....
        /*01d4*/ 	.word	0x00006920
        /*01d8*/ 	.word	0x00000002
        /*01dc*/ 	.word	0x00000000
        /*01e0*/ 	.short	0x010a
        /*01e2*/ 	.byte	0x3f
	.zero		1


	//   ....[25]....
        /*01e4*/ 	.word	0x000069d0
        /*01e8*/ 	.word	0x00000003
        /*01ec*/ 	.word	0x00000000
        /*01f0*/ 	.short	0x010a
        /*01f2*/ 	.byte	0x3f
	.zero		1


	//----- nvinfo : EIATTR_NUM_MBARRIERS
	.align		4
.L_26:
        /*01f4*/ 	.byte	0x03, 0x38
        /*01f6*/ 	.short	0x000e


	//----- nvinfo : EIATTR_EXIT_INSTR_OFFSETS
	.align		4
        /*01f8*/ 	.byte	0x04, 0x1c
        /*01fa*/ 	.short	(.L_28 - .L_27)


	//   ....[0]....
.L_27:
        /*01fc*/ 	.word	0x00000a80


	//   ....[1]....
        /*0200*/ 	.word	0x00001850


	//   ....[2]....
        /*0204*/ 	.word	0x00003350


	//   ....[3]....
        /*0208*/ 	.word	0x00003380


	//   ....[4]....
        /*020c*/ 	.word	0x00003ef0


	//   ....[5]....
        /*0210*/ 	.word	0x00003f20


	//   ....[6]....
        /*0214*/ 	.word	0x00003f40


	//   ....[7]....
        /*0218*/ 	.word	0x000064c0


	//   ....[8]....
        /*021c*/ 	.word	0x00006a00


	//----- nvinfo : EIATTR_MAX_THREADS
	.align		4
.L_28:
        /*0220*/ 	.byte	0x04, 0x05
        /*0222*/ 	.short	(.L_30 - .L_29)
.L_29:
        /*0224*/ 	.word	0x00000100
        /*0228*/ 	.word	0x00000001
        /*022c*/ 	.word	0x00000001


	//----- nvinfo : EIATTR_CRS_STACK_SIZE
	.align		4
.L_30:
        /*0230*/ 	.byte	0x04, 0x1e
        /*0232*/ 	.short	(.L_32 - .L_31)
.L_31:
        /*0234*/ 	.word	0x00000000


	//----- nvinfo : EIATTR_CBANK_PARAM_SIZE
	.align		4
.L_32:
        /*0238*/ 	.byte	0x03, 0x19
        /*023a*/ 	.short	0x03f0


	//----- nvinfo : EIATTR_PARAM_CBANK
	.align		4
        /*023c*/ 	.byte	0x04, 0x0a
        /*023e*/ 	.short	(.L_34 - .L_33)
	.align		4
.L_33:
        /*0240*/ 	.word	index@(.nv.constant0._ZN7cutlass13device_kernelINS_4conv6kernel13ConvUniversalINS1_16ConvProblemShapeILNS1_8OperatorE0ELi2EEENS1_10collective14CollectiveConvINS1_46MainloopSm90TmaGmmaWarpSpecializedImplicitGemmILS5_0ELi7ELi2EN4cute5tupleIJNSA_1CILi2EEENSC_ILi1EEESE_EEENS1_36KernelImplicitTmaWarpSpecializedSm90ELi1EEENSB_IJNSC_ILi64EEESI_NSB_IJSI_EEEEEENS_10tfloat32_tESL_NSA_8TiledMMAINSA_8MMA_AtomIJNSA_4SM904GMMA29MMA_64x64x8_F32TF32TF32_SS_TNILNSP_7ScaleInE1ELSR_1EEEEEENSA_6LayoutINSB_IJSE_SE_SE_EEENSB_IJNSC_ILi0EEESW_SW_EEEEENSB_IJNSA_10UnderscoreESZ_SZ_EEEEENS7_6detail26Sm90ImplicitGemmTileTraitsINSA_20SM90_TMA_LOAD_IM2COLENSA_14ComposedLayoutINSA_7SwizzleILi3ELi4ELi3EEENSA_18smem_ptr_flag_bitsILi32EEENSU_INSB_IJNSB_IJNSC_ILi8EEES1A_EEENSB_IJNSC_ILi32EEESD_EEENSB_IJSE_NSC_ILi7EEEEEEEEENSB_IJNSB_IJS1C_NSC_ILi512EEEEEENSB_IJSE_NSC_ILi256EEEEEENSB_IJSW_NSC_ILi4096EEEEEEEEEEEEEvEENS13_INSA_23SM90_TMA_LOAD_MULTICASTES1P_vEEEENS_8epilogue10collective6detail29Sm90TmaWarpSpecializedAdapterINS1V_15DefaultEpilogueISL_NSB_IJNSB_IJlllEEESE_SW_EEES20_NS1U_6thread17LinearCombinationISL_Li1EffLNS21_9ScaleType4KindE0ELNS_15FloatRoundStyleE2ESL_EENS_4gemm15EpilogueDefaultEEEEEvvEEEEvNT_6ParamsE)
        /*0244*/ 	.short	0x0210
        /*0246*/ 	.short	0x03f0


	//----- nvinfo : EIATTR_SW_WAR
	.align		4
.L_34:
        /*0248*/ 	.byte	0x04, 0x36
        /*024a*/ 	.short	(.L_36 - .L_35)
.L_35:
        /*024c*/ 	.word	0x00000008
.L_36:


//--------------------- .nv.callgraph             --------------------------
	.section	.nv.callgraph,"",@"SHT_CUDA_CALLGRAPH"
	.align	4
	.sectionentsize	8
	.align		4
        /*0000*/ 	.word	0x00000000
	.align		4
        /*0004*/ 	.word	0xffffffff
	.align		4
        /*0008*/ 	.word	0x00000000
	.align		4
        /*000c*/ 	.word	0xfffffffe
	.align		4
        /*0010*/ 	.word	0x00000000
	.align		4
        /*0014*/ 	.word	0xfffffffd
	.align		4
        /*0018*/ 	.word	0x00000000
	.align		4
        /*001c*/ 	.word	0xfffffffc


//--------------------- .nv.constant4             --------------------------
	.section	.nv.constant4,"a",@progbits
	.align	8
	.align		8
.nv.constant4:
        /*0000*/ 	.dword	_ZN39_INTERNAL_ddd06c1e_4_k_cu_56a87661_31204cuda3std3__45__cpo5beginE
	.align		8
        /*0008*/ 	.dword	_ZN39_INTERNAL_ddd06c1e_4_k_cu_56a87661_31204cuda3std3__45__cpo3endE
	.align		8
        /*0010*/ 	.dword	_ZN39_INTERNAL_ddd06c1e_4_k_cu_56a87661_31204cuda3std3__45__cpo6cbeginE
	.align		8
        /*0018*/ 	.dword	_ZN39_INTERNAL_ddd06c1e_4_k_cu_56a87661_31204cuda3std3__45__cpo4cendE
	.align		8
        /*0020*/ 	.dword	_ZN39_INTERNAL_ddd06c1e_4_k_cu_56a87661_31204cuda3std3__441_GLOBAL__N__ddd06c1e_4_k_cu_56a87661_31206ignoreE
	.align		8
        /*0028*/ 	.dword	_ZN39_INTERNAL_ddd06c1e_4_k_cu_56a87661_31204cuda3std3__419piecewise_constructE
	.align		8
        /*0030*/ 	.dword	_ZN39_INTERNAL_ddd06c1e_4_k_cu_56a87661_31204cuda3std3__48in_placeE
	.align		8
        /*0038*/ 	.dword	_ZN39_INTERNAL_ddd06c1e_4_k_cu_56a87661_31204cuda3std6ranges3__45__cpo4swapE
	.align		8
        /*0040*/ 	.dword	_ZN39_INTERNAL_ddd06c1e_4_k_cu_56a87661_31204cuda3std6ranges3__45__cpo9iter_moveE
	.align		8
        /*0048*/ 	.dword	_ZN39_INTERNAL_ddd06c1e_4_k_cu_56a87661_31204cute7productE
	.align		8
        /*0050*/ 	.dword	_ZN39_INTERNAL_ddd06c1e_4_k_cu_56a87661_31204cute1_E


//--------------------- .text._ZN7cutlass13device_kernelINS_4conv6kernel13ConvUniversalINS1_16ConvProblemShapeILNS1_8OperatorE0ELi2EEENS1_10collective14CollectiveConvINS1_46MainloopSm90TmaGmmaWarpSpecializedImplicitGemmILS5_0ELi7ELi2EN4cute5tupleIJNSA_1CILi2EEENSC_ILi1EEESE_EEENS1_36KernelImplicitTmaWarpSpecializedSm90ELi1EEENSB_IJNSC_ILi64EEESI_NSB_IJSI_EEEEEENS_10tfloat32_tESL_NSA_8TiledMMAINSA_8MMA_AtomIJNSA_4SM904GMMA29MMA_64x64x8_F32TF32TF32_SS_TNILNSP_7ScaleInE1ELSR_1EEEEEENSA_6LayoutINSB_IJSE_SE_SE_EEENSB_IJNSC_ILi0EEESW_SW_EEEEENSB_IJNSA_10UnderscoreESZ_SZ_EEEEENS7_6detail26Sm90ImplicitGemmTileTraitsINSA_20SM90_TMA_LOAD_IM2COLENSA_14ComposedLayoutINSA_7SwizzleILi3ELi4ELi3EEENSA_18smem_ptr_flag_bitsILi32EEENSU_INSB_IJNSB_IJNSC_ILi8EEES1A_EEENSB_IJNSC_ILi32EEESD_EEENSB_IJSE_NSC_ILi7EEEEEEEEENSB_IJNSB_IJS1C_NSC_ILi512EEEEEENSB_IJSE_NSC_ILi256EEEEEENSB_IJSW_NSC_ILi4096EEEEEEEEEEEEEvEENS13_INSA_23SM90_TMA_LOAD_MULTICASTES1P_vEEEENS_8epilogue10collective6detail29Sm90TmaWarpSpecializedAdapterINS1V_15DefaultEpilogueISL_NSB_IJNSB_IJlllEEESE_SW_EEES20_NS1U_6thread17LinearCombinationISL_Li1EffLNS21_9ScaleType4KindE0ELNS_15FloatRoundStyleE2ESL_EENS_4gemm15EpilogueDefaultEEEEEvvEEEEvNT_6ParamsE --------------------------
	.section	.text._ZN7cutlass13device_kernelINS_4conv6kernel13ConvUniversalINS1_16ConvProblemShapeILNS1_8OperatorE0ELi2EEENS1_10collective14CollectiveConvINS1_46MainloopSm90TmaGmmaWarpSpecializedImplicitGemmILS5_0ELi7ELi2EN4cute5tupleIJNSA_1CILi2EEENSC_ILi1EEESE_EEENS1_36KernelImplicitTmaWarpSpecializedSm90ELi1EEENSB_IJNSC_ILi64EEESI_NSB_IJSI_EEEEEENS_10tfloat32_tESL_NSA_8TiledMMAINSA_8MMA_AtomIJNSA_4SM904GMMA29MMA_64x64x8_F32TF32TF32_SS_TNILNSP_7ScaleInE1ELSR_1EEEEEENSA_6LayoutINSB_IJSE_SE_SE_EEENSB_IJNSC_ILi0EEESW_SW_EEEEENSB_IJNSA_10UnderscoreESZ_SZ_EEEEENS7_6detail26Sm90ImplicitGemmTileTraitsINSA_20SM90_TMA_LOAD_IM2COLENSA_14ComposedLayoutINSA_7SwizzleILi3ELi4ELi3EEENSA_18smem_ptr_flag_bitsILi32EEENSU_INSB_IJNSB_IJNSC_ILi8EEES1A_EEENSB_IJNSC_ILi32EEESD_EEENSB_IJSE_NSC_ILi7EEEEEEEEENSB_IJNSB_IJS1C_NSC_ILi512EEEEEENSB_IJSE_NSC_ILi256EEEEEENSB_IJSW_NSC_ILi4096EEEEEEEEEEEEEvEENS13_INSA_23SM90_TMA_LOAD_MULTICASTES1P_vEEEENS_8epilogue10collective6detail29Sm90TmaWarpSpecializedAdapterINS1V_15DefaultEpilogueISL_NSB_IJNSB_IJlllEEESE_SW_EEES20_NS1U_6thread17LinearCombinationISL_Li1EffLNS21_9ScaleType4KindE0ELNS_15FloatRoundStyleE2ESL_EENS_4gemm15EpilogueDefaultEEEEEvvEEEEvNT_6ParamsE,"ax",@progbits
	.align	128
.text._ZN7cutlass13device_kernelINS_4conv6kernel13ConvUniversalINS1_16ConvProblemShapeILNS1_8OperatorE0ELi2EEENS1_10collective14CollectiveConvINS1_46MainloopSm90TmaGmmaWarpSpecializedImplicitGemmILS5_0ELi7ELi2EN4cute5tupleIJNSA_1CILi2EEENSC_ILi1EEESE_EEENS1_36KernelImplicitTmaWarpSpecializedSm90ELi1EEENSB_IJNSC_ILi64EEESI_NSB_IJSI_EEEEEENS_10tfloat32_tESL_NSA_8TiledMMAINSA_8MMA_AtomIJNSA_4SM904GMMA29MMA_64x64x8_F32TF32TF32_SS_TNILNSP_7ScaleInE1ELSR_1EEEEEENSA_6LayoutINSB_IJSE_SE_SE_EEENSB_IJNSC_ILi0EEESW_SW_EEEEENSB_IJNSA_10UnderscoreESZ_SZ_EEEEENS7_6detail26Sm90ImplicitGemmTileTraitsINSA_20SM90_TMA_LOAD_IM2COLENSA_14ComposedLayoutINSA_7SwizzleILi3ELi4ELi3EEENSA_18smem_ptr_flag_bitsILi32EEENSU_INSB_IJNSB_IJNSC_ILi8EEES1A_EEENSB_IJNSC_ILi32EEESD_EEENSB_IJSE_NSC_ILi7EEEEEEEEENSB_IJNSB_IJS1C_NSC_ILi512EEEEEENSB_IJSE_NSC_ILi256EEEEEENSB_IJSW_NSC_ILi4096EEEEEEEEEEEEEvEENS13_INSA_23SM90_TMA_LOAD_MULTICASTES1P_vEEEENS_8epilogue10collective6detail29Sm90TmaWarpSpecializedAdapterINS1V_15DefaultEpilogueISL_NSB_IJNSB_IJlllEEESE_SW_EEES20_NS1U_6thread17LinearCombinationISL_Li1EffLNS21_9ScaleType4KindE0ELNS_15FloatRoundStyleE2ESL_EENS_4gemm15EpilogueDefaultEEEEEvvEEEEvNT_6ParamsE:
        .type           _ZN7cutlass13device_kernelINS_4conv6kernel13ConvUniversalINS1_16ConvProblemShapeILNS1_8OperatorE0ELi2EEENS1_10collective14CollectiveConvINS1_46MainloopSm90TmaGmmaWarpSpecializedImplicitGemmILS5_0ELi7ELi2EN4cute5tupleIJNSA_1CILi2EEENSC_ILi1EEESE_EEENS1_36KernelImplicitTmaWarpSpecializedSm90ELi1EEENSB_IJNSC_ILi64EEESI_NSB_IJSI_EEEEEENS_10tfloat32_tESL_NSA_8TiledMMAINSA_8MMA_AtomIJNSA_4SM904GMMA29MMA_64x64x8_F32TF32TF32_SS_TNILNSP_7ScaleInE1ELSR_1EEEEEENSA_6LayoutINSB_IJSE_SE_SE_EEENSB_IJNSC_ILi0EEESW_SW_EEEEENSB_IJNSA_10UnderscoreESZ_SZ_EEEEENS7_6detail26Sm90ImplicitGemmTileTraitsINSA_20SM90_TMA_LOAD_IM2COLENSA_14ComposedLayoutINSA_7SwizzleILi3ELi4ELi3EEENSA_18smem_ptr_flag_bitsILi32EEENSU_INSB_IJNSB_IJNSC_ILi8EEES1A_EEENSB_IJNSC_ILi32EEESD_EEENSB_IJSE_NSC_ILi7EEEEEEEEENSB_IJNSB_IJS1C_NSC_ILi512EEEEEENSB_IJSE_NSC_ILi256EEEEEENSB_IJSW_NSC_ILi4096EEEEEEEEEEEEEvEENS13_INSA_23SM90_TMA_LOAD_MULTICASTES1P_vEEEENS_8epilogue10collective6detail29Sm90TmaWarpSpecializedAdapterINS1V_15DefaultEpilogueISL_NSB_IJNSB_IJlllEEESE_SW_EEES20_NS1U_6thread17LinearCombinationISL_Li1EffLNS21_9ScaleType4KindE0ELNS_15FloatRoundStyleE2ESL_EENS_4gemm15EpilogueDefaultEEEEEvvEEEEvNT_6ParamsE,@function
        .size           _ZN7cutlass13device_kernelINS_4conv6kernel13ConvUniversalINS1_16ConvProblemShapeILNS1_8OperatorE0ELi2EEENS1_10collective14CollectiveConvINS1_46MainloopSm90TmaGmmaWarpSpecializedImplicitGemmILS5_0ELi7ELi2EN4cute5tupleIJNSA_1CILi2EEENSC_ILi1EEESE_EEENS1_36KernelImplicitTmaWarpSpecializedSm90ELi1EEENSB_IJNSC_ILi64EEESI_NSB_IJSI_EEEEEENS_10tfloat32_tESL_NSA_8TiledMMAINSA_8MMA_AtomIJNSA_4SM904GMMA29MMA_64x64x8_F32TF32TF32_SS_TNILNSP_7ScaleInE1ELSR_1EEEEEENSA_6LayoutINSB_IJSE_SE_SE_EEENSB_IJNSC_ILi0EEESW_SW_EEEEENSB_IJNSA_10UnderscoreESZ_SZ_EEEEENS7_6detail26Sm90ImplicitGemmTileTraitsINSA_20SM90_TMA_LOAD_IM2COLENSA_14ComposedLayoutINSA_7SwizzleILi3ELi4ELi3EEENSA_18smem_ptr_flag_bitsILi32EEENSU_INSB_IJNSB_IJNSC_ILi8EEES1A_EEENSB_IJNSC_ILi32EEESD_EEENSB_IJSE_NSC_ILi7EEEEEEEEENSB_IJNSB_IJS1C_NSC_ILi512EEEEEENSB_IJSE_NSC_ILi256EEEEEENSB_IJSW_NSC_ILi4096EEEEEEEEEEEEEvEENS13_INSA_23SM90_TMA_LOAD_MULTICASTES1P_vEEEENS_8epilogue10collective6detail29Sm90TmaWarpSpecializedAdapterINS1V_15DefaultEpilogueISL_NSB_IJNSB_IJlllEEESE_SW_EEES20_NS1U_6thread17LinearCombinationISL_Li1EffLNS21_9ScaleType4KindE0ELNS_15FloatRoundStyleE2ESL_EENS_4gemm15EpilogueDefaultEEEEEvvEEEEvNT_6ParamsE,(.L_x_104 - _ZN7cutlass13device_kernelINS_4conv6kernel13ConvUniversalINS1_16ConvProblemShapeILNS1_8OperatorE0ELi2EEENS1_10collective14CollectiveConvINS1_46MainloopSm90TmaGmmaWarpSpecializedImplicitGemmILS5_0ELi7ELi2EN4cute5tupleIJNSA_1CILi2EEENSC_ILi1EEESE_EEENS1_36KernelImplicitTmaWarpSpecializedSm90ELi1EEENSB_IJNSC_ILi64EEESI_NSB_IJSI_EEEEEENS_10tfloat32_tESL_NSA_8TiledMMAINSA_8MMA_AtomIJNSA_4SM904GMMA29MMA_64x64x8_F32TF32TF32_SS_TNILNSP_7ScaleInE1ELSR_1EEEEEENSA_6LayoutINSB_IJSE_SE_SE_EEENSB_IJNSC_ILi0EEESW_SW_EEEEENSB_IJNSA_10UnderscoreESZ_SZ_EEEEENS7_6detail26Sm90ImplicitGemmTileTraitsINSA_20SM90_TMA_LOAD_IM2COLENSA_14ComposedLayoutINSA_7SwizzleILi3ELi4ELi3EEENSA_18smem_ptr_flag_bitsILi32EEENSU_INSB_IJNSB_IJNSC_ILi8EEES1A_EEENSB_IJNSC_ILi32EEESD_EEENSB_IJSE_NSC_ILi7EEEEEEEEENSB_IJNSB_IJS1C_NSC_ILi512EEEEEENSB_IJSE_NSC_ILi256EEEEEENSB_IJSW_NSC_ILi4096EEEEEEEEEEEEEvEENS13_INSA_23SM90_TMA_LOAD_MULTICASTES1P_vEEEENS_8epilogue10collective6detail29Sm90TmaWarpSpecializedAdapterINS1V_15DefaultEpilogueISL_NSB_IJNSB_IJlllEEESE_SW_EEES20_NS1U_6thread17LinearCombinationISL_Li1EffLNS21_9ScaleType4KindE0ELNS_15FloatRoundStyleE2ESL_EENS_4gemm15EpilogueDefaultEEEEEvvEEEEvNT_6ParamsE)
        .other          _ZN7cutlass13device_kernelINS_4conv6kernel13ConvUniversalINS1_16ConvProblemShapeILNS1_8OperatorE0ELi2EEENS1_10collective14CollectiveConvINS1_46MainloopSm90TmaGmmaWarpSpecializedImplicitGemmILS5_0ELi7ELi2EN4cute5tupleIJNSA_1CILi2EEENSC_ILi1EEESE_EEENS1_36KernelImplicitTmaWarpSpecializedSm90ELi1EEENSB_IJNSC_ILi64EEESI_NSB_IJSI_EEEEEENS_10tfloat32_tESL_NSA_8TiledMMAINSA_8MMA_AtomIJNSA_4SM904GMMA29MMA_64x64x8_F32TF32TF32_SS_TNILNSP_7ScaleInE1ELSR_1EEEEEENSA_6LayoutINSB_IJSE_SE_SE_EEENSB_IJNSC_ILi0EEESW_SW_EEEEENSB_IJNSA_10UnderscoreESZ_SZ_EEEEENS7_6detail26Sm90ImplicitGemmTileTraitsINSA_20SM90_TMA_LOAD_IM2COLENSA_14ComposedLayoutINSA_7SwizzleILi3ELi4ELi3EEENSA_18smem_ptr_flag_bitsILi32EEENSU_INSB_IJNSB_IJNSC_ILi8EEES1A_EEENSB_IJNSC_ILi32EEESD_EEENSB_IJSE_NSC_ILi7EEEEEEEEENSB_IJNSB_IJS1C_NSC_ILi512EEEEEENSB_IJSE_NSC_ILi256EEEEEENSB_IJSW_NSC_ILi4096EEEEEEEEEEEEEvEENS13_INSA_23SM90_TMA_LOAD_MULTICASTES1P_vEEEENS_8epilogue10collective6detail29Sm90TmaWarpSpecializedAdapterINS1V_15DefaultEpilogueISL_NSB_IJNSB_IJlllEEESE_SW_EEES20_NS1U_6thread17LinearCombinationISL_Li1EffLNS21_9ScaleType4KindE0ELNS_15FloatRoundStyleE2ESL_EENS_4gemm15EpilogueDefaultEEEEEvvEEEEvNT_6ParamsE,@"STO_CUDA_ENTRY STV_DEFAULT"
_ZN7cutlass13device_kernelINS_4conv6kernel13ConvUniversalINS1_16ConvProblemShapeILNS1_8OperatorE0ELi2EEENS1_10collective14CollectiveConvINS1_46MainloopSm90TmaGmmaWarpSpecializedImplicitGemmILS5_0ELi7ELi2EN4cute5tupleIJNSA_1CILi2EEENSC_ILi1EEESE_EEENS1_36KernelImplicitTmaWarpSpecializedSm90ELi1EEENSB_IJNSC_ILi64EEESI_NSB_IJSI_EEEEEENS_10tfloat32_tESL_NSA_8TiledMMAINSA_8MMA_AtomIJNSA_4SM904GMMA29MMA_64x64x8_F32TF32TF32_SS_TNILNSP_7ScaleInE1ELSR_1EEEEEENSA_6LayoutINSB_IJSE_SE_SE_EEENSB_IJNSC_ILi0EEESW_SW_EEEEENSB_IJNSA_10UnderscoreESZ_SZ_EEEEENS7_6detail26Sm90ImplicitGemmTileTraitsINSA_20SM90_TMA_LOAD_IM2COLENSA_14ComposedLayoutINSA_7SwizzleILi3ELi4ELi3EEENSA_18smem_ptr_flag_bitsILi32EEENSU_INSB_IJNSB_IJNSC_ILi8EEES1A_EEENSB_IJNSC_ILi32EEESD_EEENSB_IJSE_NSC_ILi7EEEEEEEEENSB_IJNSB_IJS1C_NSC_ILi512EEEEEENSB_IJSE_NSC_ILi256EEEEEENSB_IJSW_NSC_ILi4096EEEEEEEEEEEEEvEENS13_INSA_23SM90_TMA_LOAD_MULTICASTES1P_vEEEENS_8epilogue10collective6detail29Sm90TmaWarpSpecializedAdapterINS1V_15DefaultEpilogueISL_NSB_IJNSB_IJlllEEESE_SW_EEES20_NS1U_6thread17LinearCombinationISL_Li1EffLNS21_9ScaleType4KindE0ELNS_15FloatRoundStyleE2ESL_EENS_4gemm15EpilogueDefaultEEEEEvvEEEEvNT_6ParamsE:
[----:B------:R-:W-:Y:S01]  /*0000*/  LDC R1, c[0x0][0x28] ;  /* 0x00000a00ff017b82 */ /* 0x000fe20000000800 */
[----:B------:R-:W0:Y:S01]  /*0010*/  S2R R8, SR_TID.X ;  /* 0x0000000000087919 */ /* 0x000e220000002100 */
[----:B------:R-:W-:Y:S01]  /*0020*/  ELECT P0, URZ, PT ;  /* 0x00000000003f782f */ /* 0x000fe20003800000 */
[----:B------:R-:W-:Y:S01]  /*0030*/  BSSY B0, `(.L_x_0) ;  /* 0x0000010000007945 */ /* 0x000fe20003800000 */
[----:B------:R-:W1:Y:S01]  /*0040*/  S2R R7, SR_CTAID.X ;  /* 0x0000000000077919 */ /* 0x000e620000002500 */
[--C-:B0-----:R-:W-:Y:S02]  /*0050*/  SHF.R.U32.HI R0, RZ, 0x5, R8.reuse ;  /* 0x00000005ff007819 */ /* 0x101fe40000011608 */
[----:B------:R-:W-:-:S03]  /*0060*/  SHF.R.U32.HI R10, RZ, 0x7, R8 ;  /* 0x00000007ff0a7819 */ /* 0x000fc60000011608 */
[----:B------:R-:W0:Y:S04]  /*0070*/  SHFL.IDX PT, R2, R0, RZ, 0x1f ;  /* 0x00001fff00027589 */ /* 0x000e2800000e0000 */
[----:B------:R-:W2:Y:S01]  /*0080*/  SHFL.IDX PT, R10, R10, RZ, 0x1f ;  /* 0x00001fff0a0a7589 */ /* 0x000ea200000e0000 */
[----:B0-----:R-:W-:-:S13]  /*0090*/  ISETP.NE.OR P0, PT, R2, RZ, !P0 ;  /* 0x000000ff0200720c */ /* 0x001fda0004705670 */
[----:B-12---:R-:W-:Y:S05]  /*00a0*/  @P0 BRA `(.L_x_1) ;  /* 0x0000000000200947 */ /* 0x006fea0003800000 */
[----:B------:R-:W-:Y:S02]  /*00b0*/  ULDC.64 UR4, c[0x0][0x198] ;  /* 0x0000660000047ab9 */ /* 0x000fe40000000a00 */
[----:B------:R-:W-:Y:S02]  /*00c0*/  UIADD3 UR6, UP0, UR4, 0xf0, URZ ;  /* 0x000000f004067890 */ /* 0x000fe4000ff1e03f */
[----:B------:R-:W-:Y:S02]  /*00d0*/  UIADD3 UR4, UP1, UR4, 0x1f0, URZ ;  /* 0x000001f004047890 */ /* 0x000fe4000ff3e03f */
[----:B------:R-:W-:Y:S02]  /*00e0*/  UIADD3.X UR7, URZ, UR5, URZ, UP0, !UPT ;  /* 0x000000053f077290 */ /* 0x000fe400087fe43f */
[----:B------:R-:W-:-:S07]  /*00f0*/  UIADD3.X UR5, URZ, UR5, URZ, UP1, !UPT ;  /* 0x000000053f057290 */ /* 0x000fce0008ffe43f */
[----:B------:R0:W-:Y:S02]  /*0100*/  UTMACCTL.PF [UR6] ;  /* 0x00000000060079b9 */ /* 0x0001e40008040000 */
[----:B------:R0:W-:Y:S02]  /*0110*/  UTMACCTL.PF [UR4] ;  /* 0x00000000040079b9 */ /* 0x0001e40008040000 */
[----:B0-----:R-:W-:Y:S01]  /*0120*/  NOP ;  /* 0x0000000000007918 */ /* 0x001fe20000000000 */
.L_x_1:
[----:B------:R-:W-:Y:S05]  /*0130*/  BSYNC B0 ;  /* 0x0000000000007941 */ /* 0x000fea0003800000 */
.L_x_0:
[----:B------:R-:W0:Y:S01]  /*0140*/  SHFL.IDX PT, R0, R0, RZ, 0x1f ;  /* 0x00001fff00007589 */ /* 0x000e2200000e0000 */
[----:B------:R-:W-:Y:S02]  /*0150*/  SHF.R.S32.HI R3, RZ, 0x1f, R8 ;  /* 0x0000001fff037819 */ /* 0x000fe40000011408 */
[----:B------:R-:W-:Y:S01]  /*0160*/  I2FP.F32.U32 R6, R7 ;  /* 0x0000000700067245 */ /* 0x000fe20000201000 */
[----:B------:R-:W1:Y:S01]  /*0170*/  S2R R11, SR_CTAID.Y ;  /* 0x00000000000b7919 */ /* 0x000e620000002600 */
[----:B------:R-:W-:-:S04]  /*0180*/  LEA.HI R3, R3, R8, RZ, 0x7 ;  /* 0x0000000803037211 */ /* 0x000fc800078f38ff */
[----:B------:R-:W-:-:S05]  /*0190*/  LOP3.LUT R3, R3, 0xffffff80, RZ, 0xc0, !PT ;  /* 0xffffff8003037812 */ /* 0x000fca00078ec0ff */
[----:B------:R-:W-:-:S05]  /*01a0*/  IMAD.IADD R9, R8, 0x1, -R3 ;  /* 0x0000000108097824 */ /* 0x000fca00078e0a03 */
[----:B------:R-:W-:-:S04]  /*01b0*/  SHF.R.S32.HI R4, RZ, 0x1f, R9 ;  /* 0x0000001fff047819 */ /* 0x000fc80000011409 */
[----:B------:R-:W-:Y:S02]  /*01c0*/  LEA.HI R4, R4, R9, RZ, 0x3 ;  /* 0x0000000904047211 */ /* 0x000fe400078f18ff */
[----:B0-----:R-:W-:Y:S02]  /*01d0*/  ISETP.NE.AND P0, PT, R0, RZ, PT ;  /* 0x000000ff0000720c */ /* 0x001fe40003f05270 */
[--C-:B------:R-:W-:Y:S02]  /*01e0*/  SHF.R.S32.HI R3, RZ, 0x3, R4.reuse ;  /* 0x00000003ff037819 */ /* 0x100fe40000011404 */
[----:B------:R-:W-:Y:S02]  /*01f0*/  SHF.R.S32.HI R4, RZ, 0x1f, R4 ;  /* 0x0000001fff047819 */ /* 0x000fe40000011404 */
[----:B------:R-:W-:-:S07]  /*0200*/  SHF.R.S32.HI R5, RZ, 0x1f, R0 ;  /* 0x0000001fff057819 */ /* 0x000fce0000011400 */
[----:B-1----:R-:W-:Y:S05]  /*0210*/  @P0 BRA `(.L_x_2) ;  /* 0x0000000000700947 */ /* 0x002fea0003800000 */
[----:B------:R-:W0:Y:S01]  /*0220*/  S2UR UR8, SR_CgaCtaId ;  /* 0x00000000000879c3 */ /* 0x000e220000008800 */
[----:B------:R-:W-:Y:S01]  /*0230*/  UMOV UR4, 0x400 ;  /* 0x0000040000047882 */ /* 0x000fe20000000000 */
[----:B------:R-:W-:Y:S01]  /*0240*/  UMOV UR5, 0x1 ;  /* 0x0000000100057882 */ /* 0x000fe20000000000 */
[----:B------:R-:W-:Y:S01]  /*0250*/  UMOV UR6, 0x2 ;  /* 0x0000000200067882 */ /* 0x000fe20000000000 */
[----:B------:R-:W-:Y:S01]  /*0260*/  ELECT P0, URZ, PT ;  /* 0x00000000003f782f */ /* 0x000fe20003800000 */
[----:B------:R-:W-:-:S04]  /*0270*/  UIADD3 UR6, -UR6, 0x100000, URZ ;  /* 0x0010000006067890 */ /* 0x000fc8000fffe13f */
[----:B------:R-:W-:Y:S02]  /*0280*/  USHF.L.U32 UR7, UR6, 0xb, URZ ;  /* 0x0000000b06077899 */ /* 0x000fe4000800063f */
[----:B------:R-:W-:Y:S02]  /*0290*/  USHF.L.U32 UR6, UR6, 0x1, URZ ;  /* 0x0000000106067899 */ /* 0x000fe4000800063f */
[----:B0-----:R-:W-:Y:S02]  /*02a0*/  ULEA UR8, UR8, UR4, 0x18 ;  /* 0x0000000408087291 */ /* 0x001fe4000f8ec03f */
[----:B------:R-:W-:-:S04]  /*02b0*/  UIADD3 UR4, -UR5, 0x100000, URZ ;  /* 0x0010000005047890 */ /* 0x000fc8000fffe13f */
[----:B------:R-:W-:Y:S02]  /*02c0*/  USHF.L.U32 UR5, UR4, 0xb, URZ ;  /* 0x0000000b04057899 */ /* 0x000fe4000800063f */
[----:B------:R-:W-:Y:S01]  /*02d0*/  USHF.L.U32 UR4, UR4, 0x1, URZ ;  /* 0x0000000104047899 */ /* 0x000fe2000800063f */
[----:B------:R-:W0:Y:S11]  /*02e0*/  FENCE.VIEW.ASYNC.S ;  /* 0x00000000000073c6 */ /* 0x000e360000000000 */
[----:B0-----:R0:W1:Y:S01]  /*02f0*/  SYNCS.EXCH.64 URZ, [UR8+0x38000], UR4 ;  /* 0x03800004083f75b2 */ /* 0x0010620008000100 */
[----:B------:R0:W2:Y:S01]  /*0300*/  SYNCS.EXCH.64 URZ, [UR8+0x38038], UR6 ;  /* 0x03803806083f75b2 */ /* 0x0000a20008000100 */
[----:B------:R0:W3:Y:S01]  /*0310*/  SYNCS.EXCH.64 URZ, [UR8+0x38008], UR4 ;  /* 0x03800804083f75b2 */ /* 0x0000e20008000100 */
[----:B------:R0:W4:Y:S01]  /*0320*/  SYNCS.EXCH.64 URZ, [UR8+0x38040], UR6 ;  /* 0x03804006083f75b2 */ /* 0x0001220008000100 */
[----:B------:R0:W0:Y:S01]  /*0330*/  SYNCS.EXCH.64 URZ, [UR8+0x38010], UR4 ;  /* 0x03801004083f75b2 */ /* 0x0000220008000100 */
        /* <DEDUP_REMOVED lines=9> */
[----:B------:R-:W-:Y:S01]  /*03d0*/  NOP ;  /* 0x0000000000007918 */ /* 0x000fe20000000000 */
.L_x_2:
[----:B0-----:R-:W-:Y:S01]  /*03e0*/  ULDC UR4, c[0x0][0x150] ;  /* 0x0000540000047ab9 */ /* 0x001fe20000000800 */
[----:B------:R-:W-:Y:S01]  /*03f0*/  LEA.HI R4, R4, R3, RZ, 0x2 ;  /* 0x0000000304047211 */ /* 0x000fe200078f10ff */
[----:B------:R-:W-:Y:S01]  /*0400*/  FMUL R6, R6, UR4 ;  /* 0x0000000406067c20 */ /* 0x000fe20008400000 */
[----:B------:R-:W-:Y:S01]  /*0410*/  LEA.HI R5, R5, R0, RZ, 0x2 ;  /* 0x0000000005057211 */ /* 0x000fe200078f10ff */
[----:B------:R-:W-:Y:S01]  /*0420*/  ULDC UR4, c[0x0][0x154] ;  /* 0x0000550000047ab9 */ /* 0x000fe20000000800 */
[----:B------:R-:W-:Y:S01]  /*0430*/  LOP3.LUT R4, R4, 0xfffffffc, RZ, 0xc0, !PT ;  /* 0xfffffffc04047812 */ /* 0x000fe200078ec0ff */
[----:B------:R-:W0:Y:S01]  /*0440*/  LDC R13, c[0x0][0x140] ;  /* 0x00005000ff0d7b82 */ /* 0x000e220000000800 */
[----:B------:R-:W-:Y:S01]  /*0450*/  LOP3.LUT R5, R5, 0x3ffffffc, RZ, 0xc0, !PT ;  /* 0x3ffffffc05057812 */ /* 0x000fe200078ec0ff */
[----:B------:R-:W5:Y:S01]  /*0460*/  F2I.U32.TRUNC.NTZ R6, R6 ;  /* 0x0000000600067305 */ /* 0x000f62000020f000 */
[----:B------:R-:W-:Y:S01]  /*0470*/  LOP3.LUT P0, RZ, R9, 0x7, RZ, 0xc0, !PT ;  /* 0x0000000709ff7812 */ /* 0x000fe2000780c0ff */
[----:B------:R-:W-:Y:S01]  /*0480*/  IMAD.IADD R4, R3, 0x1, -R4 ;  /* 0x0000000103047824 */ /* 0x000fe200078e0a04 */
[----:B------:R-:W-:Y:S01]  /*0490*/  I2FP.F32.U32 R3, R11 ;  /* 0x0000000b00037245 */ /* 0x000fe20000201000 */
[----:B------:R-:W-:Y:S01]  /*04a0*/  IMAD.IADD R5, R0, 0x1, -R5 ;  /* 0x0000000100057824 */ /* 0x000fe200078e0a05 */
[----:B------:R-:W-:Y:S01]  /*04b0*/  ISETP.NE.AND P3, PT, R10, 0x1, PT ;  /* 0x000000010a00780c */ /* 0x000fe20003f65270 */
[----:B------:R-:W-:Y:S01]  /*04c0*/  NOP ;  /* 0x0000000000007918 */ /* 0x000fe20000000000 */
[----:B------:R-:W-:Y:S01]  /*04d0*/  NOP ;  /* 0x0000000000007918 */ /* 0x000fe20000000000 */
[----:B------:R-:W-:-:S02]  /*04e0*/  IMAD R4, R5, 0x4, R4 ;  /* 0x0000000405047824 */ /* 0x000fc400078e0204 */
[----:B------:R-:W-:Y:S01]  /*04f0*/  FMUL R12, R3, UR4 ;  /* 0x00000004030c7c20 */ /* 0x000fe20008400000 */
[----:B------:R-:W-:Y:S01]  /*0500*/  ULDC UR4, c[0x0][0x144] ;  /* 0x0000510000047ab9 */ /* 0x000fe20000000800 */
[C---:B------:R-:W-:Y:S01]  /*0510*/  IMAD.SHL.U32 R5, R4.reuse, 0x4, RZ ;  /* 0x0000000404057824 */ /* 0x040fe200078e00ff */
[----:B------:R-:W-:Y:S01]  /*0520*/  LEA.HI R0, R4, R4, RZ, 0x1 ;  /* 0x0000000404007211 */ /* 0x000fe200078f08ff */
[----:B-----5:R-:W-:Y:S02]  /*0530*/  IMAD.MOV R14, RZ, RZ, -R6 ;  /* 0x000000ffff0e7224 */ /* 0x020fe400078e0a06 */
[----:B------:R-:W5:Y:S01]  /*0540*/  F2I.U32.TRUNC.NTZ R12, R12 ;  /* 0x0000000c000c7305 */ /* 0x000f62000020f000 */
[----:B------:R-:W-:Y:S01]  /*0550*/  LOP3.LUT R3, R0, 0xfffffffe, RZ, 0xc0, !PT ;  /* 0xfffffffe00037812 */ /* 0x000fe200078ec0ff */
[----:B------:R-:W-:Y:S01]  /*0560*/  IMAD R0, R14, UR4, R7 ;  /* 0x000000040e007c24 */ /* 0x000fe2000f8e0207 */
[----:B------:R-:W-:Y:S01]  /*0570*/  LOP3.LUT R6, R4, 0xc, R5, 0x78, !PT ;  /* 0x0000000c04067812 */ /* 0x000fe200078e7805 */
[----:B------:R-:W-:-:S02]  /*0580*/  ULDC UR4, c[0x0][0x148] ;  /* 0x0000520000047ab9 */ /* 0x000fc40000000800 */
[----:B------:R-:W-:Y:S01]  /*0590*/  IMAD.IADD R3, R4, 0x1, -R3 ;  /* 0x0000000104037824 */ /* 0x000fe200078e0a03 */
[----:B0-----:R-:W-:Y:S02]  /*05a0*/  ISETP.EQ.U32.AND P1, PT, R13, 0x1, PT ;  /* 0x000000010d00780c */ /* 0x001fe40003f22070 */
[----:B------:R-:W-:Y:S02]  /*05b0*/  ISETP.LT.U32.AND P0, PT, R6, 0x2, !P0 ;  /* 0x000000020600780c */ /* 0x000fe40004701070 */
[----:B------:R-:W-:Y:S02]  /*05c0*/  ISETP.NE.AND P4, PT, R3, R0, PT ;  /* 0x000000000300720c */ /* 0x000fe40003f85270 */
[----:B------:R-:W-:Y:S01]  /*05d0*/  SHF.R.S32.HI R3, RZ, 0x1f, R2 ;  /* 0x0000001fff037819 */ /* 0x000fe20000011402 */
[----:B-----5:R-:W-:-:S03]  /*05e0*/  IMAD.MOV R4, RZ, RZ, -R12 ;  /* 0x000000ffff047224 */ /* 0x020fc600078e0a0c */
[----:B------:R-:W-:Y:S01]  /*05f0*/  LEA.HI R3, R3, R2, RZ, 0x2 ;  /* 0x0000000203037211 */ /* 0x000fe200078f10ff */
[----:B------:R-:W-:-:S03]  /*0600*/  IMAD R5, R4, UR4, R11 ;  /* 0x0000000404057c24 */ /* 0x000fc6000f8e020b */
[----:B------:R-:W-:-:S03]  /*0610*/  LOP3.LUT R3, R3, 0xfffffffc, RZ, 0xc0, !PT ;  /* 0xfffffffc03037812 */ /* 0x000fc600078ec0ff */
[----:B------:R-:W-:Y:S02]  /*0620*/  @P4 LEA.HI R0, R6, R6, RZ, 0x1 ;  /* 0x0000000606004211 */ /* 0x000fe400078f08ff */
[----:B------:R-:W-:Y:S02]  /*0630*/  IMAD.IADD R15, R2, 0x1, -R3 ;  /* 0x00000001020f7824 */ /* 0x000fe400078e0a03 */
[----:B------:R-:W-:-:S03]  /*0640*/  @P4 SHF.R.S32.HI R0, RZ, 0x1, R0 ;  /* 0x00000001ff004819 */ /* 0x000fc60000011400 */
[----:B------:R-:W-:Y:S02]  /*0650*/  LOP3.LUT P2, RZ, R10, R15, RZ, 0xfc, !PT ;  /* 0x0000000f0aff7212 */ /* 0x000fe4000784fcff */
[----:B------:R-:W-:Y:S01]  /*0660*/  @P4 ISETP.NE.AND P5, PT, R0, R5, PT ;  /* 0x000000050000420c */ /* 0x000fe20003fa5270 */
[----:B------:R-:W-:Y:S01]  /*0670*/  IMAD.MOV.U32 R5, RZ, RZ, 0x1 ;  /* 0x00000001ff057424 */ /* 0x000fe200078e00ff */
[----:B------:R-:W-:Y:S02]  /*0680*/  SEL R4, RZ, 0x1, P2 ;  /* 0x00000001ff047807 */ /* 0x000fe40001000000 */
[----:B------:R-:W-:Y:S02]  /*0690*/  SEL R0, RZ, 0x1, !P0 ;  /* 0x00000001ff007807 */ /* 0x000fe40004000000 */
[----:B------:R-:W-:Y:S02]  /*06a0*/  @P4 SEL R5, RZ, 0x1, P5 ;  /* 0x00000001ff054807 */ /* 0x000fe40002800000 */
[----:B------:R-:W-:-:S02]  /*06b0*/  SEL R4, R4, 0x2, P3 ;  /* 0x0000000204047807 */ /* 0x000fc40001800000 */
[----:B------:R-:W-:Y:S01]  /*06c0*/  LOP3.LUT R5, R5, R0, RZ, 0xc0, !PT ;  /* 0x0000000005057212 */ /* 0x000fe200078ec0ff */
[----:B------:R-:W-:Y:S06]  /*06d0*/  @!P1 BRA `(.L_x_3) ;  /* 0x0000000000089947 */ /* 0x000fec0003800000 */
[----:B-1234-:R-:W-:Y:S01]  /*06e0*/  UCGABAR_ARV ;  /* 0x00000000000079c7 */ /* 0x01efe20008000000 */
[----:B------:R-:W-:Y:S05]  /*06f0*/  BRA `(.L_x_4) ;  /* 0x0000000000047947 */ /* 0x000fea0003800000 */
.L_x_3:
[----:B-1234-:R-:W-:Y:S01]  /*0700*/  NOP ;  /* 0x0000000000007918 */ /* 0x01efe20000000000 */
.L_x_4:
[----:B------:R-:W-:Y:S01]  /*0710*/  ULDC.64 UR4, c[0x0][0x598] ;  /* 0x0001660000047ab9 */ /* 0x000fe20000000a00 */
[----:B------:R-:W-:Y:S01]  /*0720*/  ULDC.64 UR12, c[0x0][0x208] ;  /* 0x00008200000c7ab9 */ /* 0x000fe20000000a00 */
[----:B------:R-:W-:-:S04]  /*0730*/  ISETP.NE.U32.AND P0, PT, RZ, UR4, PT ;  /* 0x00000004ff007c0c */ /* 0x000fc8000bf05070 */
[----:B------:R-:W-:-:S13]  /*0740*/  ISETP.NE.AND.EX P0, PT, RZ, UR5, PT, P0 ;  /* 0x00000005ff007c0c */ /* 0x000fda000bf05300 */
[----:B------:R-:W-:Y:S05]  /*0750*/  @!P0 BRA `(.L_x_5) ;  /* 0x00000000001c8947 */ /* 0x000fea0003800000 */
[----:B------:R-:W0:Y:S02]  /*0760*/  LDC.64 R2, c[0x0][0x598] ;  /* 0x00016600ff027b82 */ /* 0x000e240000000a00 */
[----:B0-----:R-:W2:Y:S02]  /*0770*/  LDG.E.64 R2, desc[UR12][R2.64] ;  /* 0x0000000c02027981 */ /* 0x001ea4000c1e1b00 */
[----:B--2---:R-:W-:-:S04]  /*0780*/  ISETP.NE.U32.AND P0, PT, R2, RZ, PT ;  /* 0x000000ff0200720c */ /* 0x004fc80003f05070 */
[----:B------:R-:W-:-:S13]  /*0790*/  ISETP.NE.AND.EX P0, PT, R3, RZ, PT, P0 ;  /* 0x000000ff0300720c */ /* 0x000fda0003f05300 */
[----:B------:R-:W-:Y:S05]  /*07a0*/  @!P0 BRA `(.L_x_5) ;  /* 0x0000000000088947 */ /* 0x000fea0003800000 */
[----:B------:R0:W5:Y:S01]  /*07b0*/  LD.E R0, desc[UR12][R2.64] ;  /* 0x0000000c02007980 */ /* 0x000162000c101900 */
[----:B------:R-:W-:Y:S05]  /*07c0*/  BRA `(.L_x_6) ;  /* 0x0000000000207947 */ /* 0x000fea0003800000 */
.L_x_5:
[----:B------:R-:W-:Y:S02]  /*07d0*/  ULDC.64 UR4, c[0x0][0x588] ;  /* 0x0001620000047ab9 */ /* 0x000fe40000000a00 */
[----:B------:R-:W-:-:S04]  /*07e0*/  ISETP.NE.U32.AND P0, PT, RZ, UR4, PT ;  /* 0x00000004ff007c0c */ /* 0x000fc8000bf05070 */
[----:B------:R-:W-:-:S13]  /*07f0*/  ISETP.NE.AND.EX P0, PT, RZ, UR5, PT, P0 ;  /* 0x00000005ff007c0c */ /* 0x000fda000bf05300 */
[----:B------:R-:W-:Y:S05]  /*0800*/  @!P0 BRA `(.L_x_7) ;  /* 0x00000000000c8947 */ /* 0x000fea0003800000 */
[----:B------:R-:W0:Y:S02]  /*0810*/  LDC.64 R2, c[0x0][0x588] ;  /* 0x00016200ff027b82 */ /* 0x000e240000000a00 */
[----:B0-----:R1:W5:Y:S01]  /*0820*/  LDG.E R0, desc[UR12][R2.64] ;  /* 0x0000000c02007981 */ /* 0x001362000c1e1900 */
[----:B------:R-:W-:Y:S05]  /*0830*/  BRA `(.L_x_6) ;  /* 0x0000000000047947 */ /* 0x000fea0003800000 */
.L_x_7:
[----:B------:R-:W2:Y:S02]  /*0840*/  LDC R0, c[0x0][0x580] ;  /* 0x00016000ff007b82 */ /* 0x000ea40000000800 */
.L_x_6:
[----:B------:R-:W-:Y:S02]  /*0850*/  ULDC.64 UR4, c[0x0][0x5a0] ;  /* 0x0001680000047ab9 */ /* 0x000fe40000000a00 */
[----:B------:R-:W-:-:S04]  /*0860*/  ISETP.NE.U32.AND P0, PT, RZ, UR4, PT ;  /* 0x00000004ff007c0c */ /* 0x000fc8000bf05070 */
[----:B------:R-:W-:-:S13]  /*0870*/  ISETP.NE.AND.EX P0, PT, RZ, UR5, PT, P0 ;  /* 0x00000005ff007c0c */ /* 0x000fda000bf05300 */
[----:B------:R-:W-:Y:S05]  /*0880*/  @!P0 BRA `(.L_x_8) ;  /* 0x00000000001c8947 */ /* 0x000fea0003800000 */
[----:B01----:R-:W0:Y:S02]  /*0890*/  LDC.64 R2, c[0x0][0x5a0] ;  /* 0x00016800ff027b82 */ /* 0x003e240000000a00 */
[----:B0-----:R-:W3:Y:S02]  /*08a0*/  LDG.E.64 R2, desc[UR12][R2.64] ;  /* 0x0000000c02027981 */ /* 0x001ee4000c1e1b00 */
[----:B---3--:R-:W-:-:S04]  /*08b0*/  ISETP.NE.U32.AND P0, PT, R2, RZ, PT ;  /* 0x000000ff0200720c */ /* 0x008fc80003f05070 */
[----:B------:R-:W-:-:S13]  /*08c0*/  ISETP.NE.AND.EX P0, PT, R3, RZ, PT, P0 ;  /* 0x000000ff0300720c */ /* 0x000fda0003f05300 */
[----:B------:R-:W-:Y:S05]  /*08d0*/  @!P0 BRA `(.L_x_8) ;  /* 0x0000000000088947 */ /* 0x000fea0003800000 */
[----:B------:R0:W5:Y:S01]  /*08e0*/  LD.E R2, desc[UR12][R2.64] ;  /* 0x0000000c02027980 */ /* 0x000162000c101900 */
[----:B------:R-:W-:Y:S05]  /*08f0*/  BRA `(.L_x_9) ;  /* 0x0000000000207947 */ /* 0x000fea0003800000 */
.L_x_8:
[----:B------:R-:W-:Y:S02]  /*0900*/  ULDC.64 UR4, c[0x0][0x590] ;  /* 0x0001640000047ab9 */ /* 0x000fe40000000a00 */
[----:B------:R-:W-:-:S04]  /*0910*/  ISETP.NE.U32.AND P0, PT, RZ, UR4, PT ;  /* 0x00000004ff007c0c */ /* 0x000fc8000bf05070 */
[----:B------:R-:W-:-:S13]  /*0920*/  ISETP.NE.AND.EX P0, PT, RZ, UR5, PT, P0 ;  /* 0x00000005ff007c0c */ /* 0x000fda000bf05300 */
[----:B------:R-:W-:Y:S05]  /*0930*/  @!P0 BRA `(.L_x_10) ;  /* 0x00000000000c8947 */ /* 0x000fea0003800000 */
[----:B01----:R-:W0:Y:S02]  /*0940*/  LDC.64 R2, c[0x0][0x590] ;  /* 0x00016400ff027b82 */ /* 0x003e240000000a00 */
[----:B0-----:R1:W5:Y:S01]  /*0950*/  LDG.E R2, desc[UR12][R2.64] ;  /* 0x0000000c02027981 */ /* 0x001362000c1e1900 */
[----:B------:R-:W-:Y:S05]  /*0960*/  BRA `(.L_x_9) ;  /* 0x0000000000047947 */ /* 0x000fea0003800000 */
.L_x_10:
[----:B01----:R-:W3:Y:S02]  /*0970*/  LDC R2, c[0x0][0x584] ;  /* 0x00016100ff027b82 */ /* 0x003ee40000000800 */
.L_x_9:
[----:B01----:R-:W0:Y:S08]  /*0980*/  LDC R3, c[0x0][0x3c4] ;  /* 0x0000f100ff037b82 */ /* 0x003e300000000800 */
[----:B------:R-:W1:Y:S01]  /*0990*/  LDC.64 R16, c[0x0][0x3c8] ;  /* 0x0000f200ff107b82 */ /* 0x000e620000000a00 */
[----:B0-----:R-:W-:-:S05]  /*09a0*/  VIADD R3, R3, 0x3f ;  /* 0x0000003f03037836 */ /* 0x001fca0000000000 */
[----:B------:R-:W-:-:S04]  /*09b0*/  SHF.R.S32.HI R12, RZ, 0x1f, R3 ;  /* 0x0000001fff0c7819 */ /* 0x000fc80000011403 */
[----:B------:R-:W-:-:S04]  /*09c0*/  LEA.HI R12, R12, R3, RZ, 0x6 ;  /* 0x000000030c0c7211 */ /* 0x000fc800078f30ff */
[----:B------:R-:W-:-:S05]  /*09d0*/  SHF.R.S32.HI R13, RZ, 0x6, R12 ;  /* 0x00000006ff0d7819 */ /* 0x000fca000001140c */
[----:B-1----:R-:W-:-:S04]  /*09e0*/  IMAD R12, R13, R16, RZ ;  /* 0x000000100d0c7224 */ /* 0x002fc800078e02ff */
[----:B------:R-:W-:Y:S01]  /*09f0*/  IMAD R3, R12, R17, RZ ;  /* 0x000000110c037224 */ /* 0x000fe200078e02ff */
[----:B------:R-:W-:Y:S06]  /*0a00*/  @!P1 BRA `(.L_x_11) ;  /* 0x00000000000c9947 */ /* 0x000fec0003800000 */
[----:B------:R-:W-:Y:S01]  /*0a10*/  UCGABAR_WAIT ;  /* 0x0000000000007dc7 */ /* 0x000fe20008000000 */
[----:B------:R-:W-:Y:S01]  /*0a20*/  CCTL.IVALL ;  /* 0x00000000ff00798f */ /* 0x000fe20002000000 */
[----:B------:R-:W-:Y:S05]  /*0a30*/  BRA `(.L_x_12) ;  /* 0x0000000000047947 */ /* 0x000fea0003800000 */
.L_x_11:
[----:B------:R-:W-:Y:S06]  /*0a40*/  BAR.SYNC.DEFER_BLOCKING 0x0 ;  /* 0x0000000000007b1d */ /* 0x000fec0000010000 */
.L_x_12:
[----:B------:R-:W-:-:S13]  /*0a50*/  ISETP.NE.AND P0, PT, R10, RZ, PT ;  /* 0x000000ff0a00720c */ /* 0x000fda0003f05270 */
[----:B------:R-:W-:Y:S05]  /*0a60*/  @!P0 BRA `(.L_x_13) ;  /* 0x0000003400308947 */ /* 0x000fea0003800000 */
[----:B------:R-:W-:-:S13]  /*0a70*/  ISETP.NE.AND P0, PT, R10, 0x1, PT ;  /* 0x000000010a00780c */ /* 0x000fda0003f05270 */
[----:B------:R-:W-:Y:S05]  /*0a80*/  @P0 EXIT ;  /* 0x000000000000094d */ /* 0x000fea0003800000 */
[----:B------:R-:W-:Y:S01]  /*0a90*/  ISETP.GE.AND P0, PT, R3, 0x1, PT ;  /* 0x000000010300780c */ /* 0x000fe20003f06270 */
[----:B------:R-:W-:Y:S01]  /*0aa0*/  UMOV UR4, URZ ;  /* 0x0000003f00047c82 */ /* 0x000fe20008000000 */
[----:B------:R-:W-:Y:S02]  /*0ab0*/  CS2R R54, SRZ ;  /* 0x0000000000367805 */ /* 0x000fe4000001ff00 */
[----:B------:R-:W-:Y:S02]  /*0ac0*/  CS2R R24, SRZ ;  /* 0x0000000000187805 */ /* 0x000fe4000001ff00 */
[----:B------:R-:W-:Y:S02]  /*0ad0*/  CS2R R26, SRZ ;  /* 0x00000000001a7805 */ /* 0x000fe4000001ff00 */
[----:B------:R-:W-:Y:S02]  /*0ae0*/  CS2R R28, SRZ ;  /* 0x00000000001c7805 */ /* 0x000fe4000001ff00 */
[----:B------:R-:W-:-:S02]  /*0af0*/  CS2R R30, SRZ ;  /* 0x00000000001e7805 */ /* 0x000fc4000001ff00 */
[----:B------:R-:W-:Y:S02]  /*0b00*/  CS2R R32, SRZ ;  /* 0x0000000000207805 */ /* 0x000fe4000001ff00 */
        /* <DEDUP_REMOVED lines=9> */
[----:B------:R-:W-:Y:S01]  /*0ba0*/  CS2R R52, SRZ ;  /* 0x0000000000347805 */ /* 0x000fe2000001ff00 */
[----:B------:R-:W-:Y:S06]  /*0bb0*/  @!P0 BRA `(.L_x_14) ;  /* 0x0000000000f88947 */ /* 0x000fec0003800000 */
[----:B------:R-:W-:-:S04]  /*0bc0*/  LOP3.LUT R7, R4, 0x1, RZ, 0xfc, !PT ;  /* 0x0000000104077812 */ /* 0x000fc800078efcff */
[----:B------:R-:W-:-:S13]  /*0bd0*/  ISETP.NE.AND P0, PT, R7, 0x3, PT ;  /* 0x000000030700780c */ /* 0x000fda0003f05270 */
[----:B------:R-:W-:Y:S05]  /*0be0*/  @!P0 BRA `(.L_x_15) ;  /* 0x0000000000048947 */ /* 0x000fea0003800000 */
[----:B------:R-:W-:Y:S01]  /*0bf0*/  BPT.TRAP 0x1 ;  /* 0x000000040000795c */ /* 0x000fe20000300000 */
.L_x_15:
[----:B------:R-:W0:Y:S01]  /*0c00*/  S2UR UR5, SR_CgaCtaId ;  /* 0x00000000000579c3 */ /* 0x000e220000008800 */
[----:B------:R-:W-:Y:S01]  /*0c10*/  SHF.L.U32 R7, RZ, 0x1f, RZ ;  /* 0x0000001fff077819 */ /* 0x000fe200000006ff */
[----:B------:R-:W-:Y:S02]  /*0c20*/  UMOV UR4, 0x400 ;  /* 0x0000040000047882 */ /* 0x000fe40000000000 */
[----:B0-----:R-:W-:-:S12]  /*0c30*/  ULEA UR4, UR5, UR4, 0x18 ;  /* 0x0000000405047291 */ /* 0x001fd8000f8ec03f */
.L_x_16:
[----:B0-----:R-:W-:-:S04]  /*0c40*/  IMAD.U32 R8, RZ, RZ, UR4 ;  /* 0x00000004ff087e24 */ /* 0x001fc8000f8e00ff */
[----:B------:R0:W1:Y:S03]  /*0c50*/  SYNCS.PHASECHK.TRANS64.TRYWAIT P0, [R8+URZ+0x38000], R7 ;  /* 0x03800007080075a7 */ /* 0x000066000800017f */
[----:B-1----:R-:W-:Y:S05]  /*0c60*/  @!P0 NANOSLEEP.SYNCS 0x989680 ;  /* 0x009896800000895d */ /* 0x002fea0003900000 */
[----:B------:R-:W1:Y:S02]  /*0c70*/  @!P0 SYNCS.PHASECHK.TRANS64 P0, [R8+URZ+0x38000], R7 ;  /* 0x03800007080085a7 */ /* 0x000e64000800007f */
[----:B-1----:R-:W-:Y:S05]  /*0c80*/  @!P0 BRA `(.L_x_16) ;  /* 0xfffffffc00ec8947 */ /* 0x002fea000383ffff */
[----:B------:R-:W-:Y:S01]  /*0c90*/  UIADD3 UR5, UR4, 0x1c000, URZ ;  /* 0x0001c00004057890 */ /* 0x000fe2000fffe03f */
[----:B------:R-:W-:Y:S01]  /*0ca0*/  WARPGROUP.ARRIVE ;  /* 0x00000000000079c5 */ /* 0x000fe20000000000 */
[----:B------:R-:W-:Y:S02]  /*0cb0*/  USHF.R.U32.HI UR4, URZ, 0x4, UR4 ;  /* 0x000000043f047899 */ /* 0x000fe40008011604 */
[----:B------:R-:W-:Y:S02]  /*0cc0*/  USHF.R.U32.HI UR5, URZ, 0x4, UR5 ;  /* 0x000000043f057899 */ /* 0x000fe40008011605 */
[----:B------:R-:W-:Y:S02]  /*0cd0*/  ULOP3.LUT UR4, UR4, 0x3fff, URZ, 0xc0, !UPT ;  /* 0x00003fff04047892 */ /* 0x000fe4000f8ec03f */
[----:B------:R-:W-:Y:S02]  /*0ce0*/  ULOP3.LUT UR5, UR5, 0x3fff, URZ, 0xc0, !UPT ;  /* 0x00003fff05057892 */ /* 0x000fe4000f8ec03f */
[----:B------:R-:W-:-:S02]  /*0cf0*/  ULOP3.LUT UR9, UR4, 0x10000, URZ, 0xfc, !UPT ;  /* 0x0001000004097892 */ /* 0x000fc4000f8efc3f */
[----:B------:R-:W-:Y:S01]  /*0d00*/  ULOP3.LUT UR8, UR5, 0x10000, URZ, 0xfc, !UPT ;  /* 0x0001000005087892 */ /* 0x000fe2000f8efc3f */
[----:B------:R-:W-:Y:S02]  /*0d10*/  UMOV UR7, 0x40000080 ;  /* 0x4000008000077882 */ /* 0x000fe40000000000 */
[----:B------:R-:W-:Y:S02]  /*0d20*/  UMOV UR5, 0x40000080 ;  /* 0x4000008000057882 */ /* 0x000fe40000000000 */
[----:B------:R-:W-:Y:S02]  /*0d30*/  UMOV UR4, UR9 ;  /* 0x0000000900047c82 */ /* 0x000fe40008000000 */
[----:B------:R-:W-:Y:S02]  /*0d40*/  UMOV UR6, UR8 ;  /* 0x0000000800067c82 */ /* 0x000fe40008000000 */
[----:B------:R-:W-:Y:S01]  /*0d50*/  HGMMA.64x64x8.F32.TF32 R24, gdesc[UR4], RZ, !UPT ;  /* 0x04e00000041879f0 */ /* 0x000fe2000c7028ff */
[----:B------:R-:W-:-:S02]  /*0d60*/  UIADD3 UR4, UR9, 0x2, URZ ;  /* 0x0000000209047890 */ /* 0x000fc4000fffe03f */
[----:B------:R-:W-:Y:S01]  /*0d70*/  UIADD3 UR6, UR8, 0x2, URZ ;  /* 0x0000000208067890 */ /* 0x000fe2000fffe03f */
[----:B------:R-:W-:Y:S01]  /*0d80*/  UMOV UR5, 0x40000080 ;  /* 0x4000008000057882 */ /* 0x000fe20000000000 */
[----:B------:R-:W-:-:S07]  /*0d90*/  UMOV UR7, 0x40000080 ;  /* 0x4000008000077882 */ /* 0x000fce0000000000 */
[----:B------:R-:W-:Y:S01]  /*0da0*/  HGMMA.64x64x8.F32.TF32 R24, gdesc[UR4], R24 ;  /* 0x04e00000041879f0 */ /* 0x000fe20008702818 */
[----:B------:R-:W-:Y:S02]  /*0db0*/  UIADD3 UR4, UR9, 0x4, URZ ;  /* 0x0000000409047890 */ /* 0x000fe4000fffe03f */
        /* <DEDUP_REMOVED lines=28> */
[----:B------:R-:W-:Y:S01]  /*0f80*/  HGMMA.64x64x8.F32.TF32 R24, gdesc[UR4], R24, gsb0 ;  /* 0x04e00000041879f0 */ /* 0x000fe20008002818 */
[----:B------:R-:W-:-:S05]  /*0f90*/  UMOV UR4, 0x1 ;  /* 0x0000000100047882 */ /* 0x000fca0000000000 */
.L_x_14:
[----:B0-----:R-:W-:-:S05]  /*0fa0*/  VIMNMX R8, R3, 0x1, PT ;  /* 0x0000000103087848 */ /* 0x001fca0003fe0100 */
[----:B------:R-:W-:-:S05]  /*0fb0*/  IMAD.IADD R7, R3, 0x1, -R8 ;  /* 0x0000000103077824 */ /* 0x000fca00078e0a08 */
[----:B------:R-:W-:-:S13]  /*0fc0*/  ISETP.GE.AND P0, PT, R7, 0x1, PT ;  /* 0x000000010700780c */ /* 0x000fda0003f06270 */
[----:B------:R-:W-:Y:S05]  /*0fd0*/  @!P0 BRA `(.L_x_17) ;  /* 0x00000004006c8947 */ /* 0x000fea0003800000 */
[----:B------:R-:W0:Y:S01]  /*0fe0*/  S2UR UR6, SR_CgaCtaId ;  /* 0x00000000000679c3 */ /* 0x000e220000008800 */
[----:B------:R-:W-:Y:S01]  /*0ff0*/  UMOV UR5, 0x400 ;  /* 0x0000040000057882 */ /* 0x000fe20000000000 */
[----:B------:R-:W-:Y:S01]  /*1000*/  LOP3.LUT R13, R4, 0x1, RZ, 0xfc, !PT ;  /* 0x00000001040d7812 */ /* 0x000fe200078efcff */
[----:B------:R-:W-:Y:S01]  /*1010*/  IMAD.MOV.U32 R12, RZ, RZ, RZ ;  /* 0x000000ffff0c7224 */ /* 0x000fe200078e00ff */
[----:B------:R-:W-:Y:S01]  /*1020*/  UISETP.NE.U32.AND UP0, UPT, UR4, URZ, UPT ;  /* 0x0000003f0400728c */ /* 0x000fe2000bf05070 */
[----:B------:R-:W-:Y:S02]  /*1030*/  IMAD.MOV.U32 R8, RZ, RZ, R7 ;  /* 0x000000ffff087224 */ /* 0x000fe400078e0007 */
[----:B------:R-:W-:Y:S01]  /*1040*/  IMAD.MOV.U32 R9, RZ, RZ, RZ ;  /* 0x000000ffff097224 */ /* 0x000fe200078e00ff */
[----:B0-----:R-:W-:-:S04]  /*1050*/  ULEA UR5, UR6, UR5, 0x18 ;  /* 0x0000000506057291 */ /* 0x001fc8000f8ec03f */
[----:B------:R-:W-:Y:S02]  /*1060*/  UIADD3 UR7, UR5, 0x1c000, URZ ;  /* 0x0001c00005077890 */ /* 0x000fe4000fffe03f */
[----:B------:R-:W-:Y:S02]  /*1070*/  USHF.R.U32.HI UR6, URZ, 0x4, UR5 ;  /* 0x000000043f067899 */ /* 0x000fe40008011605 */
[----:B------:R-:W-:Y:S02]  /*1080*/  USHF.R.U32.HI UR7, URZ, 0x4, UR7 ;  /* 0x000000043f077899 */ /* 0x000fe40008011607 */
[----:B------:R-:W-:Y:S02]  /*1090*/  ULOP3.LUT UR6, UR6, 0x3fff, URZ, 0xc0, !UPT ;  /* 0x00003fff06067892 */ /* 0x000fe4000f8ec03f */
[----:B------:R-:W-:Y:S02]  /*10a0*/  ULOP3.LUT UR7, UR7, 0x3fff, URZ, 0xc0, !UPT ;  /* 0x00003fff07077892 */ /* 0x000fe4000f8ec03f */
[----:B------:R-:W-:-:S02]  /*10b0*/  ULOP3.LUT UR14, UR6, 0x10000, URZ, 0xfc, !UPT ;  /* 0x00010000060e7892 */ /* 0x000fc4000f8efc3f */
[----:B------:R-:W-:-:S12]  /*10c0*/  ULOP3.LUT UR15, UR7, 0x10000, URZ, 0xfc, !UPT ;  /* 0x00010000070f7892 */ /* 0x000fd8000f8efc3f */
.L_x_22:
[----:B------:R-:W-:-:S13]  /*10d0*/  ISETP.NE.AND P1, PT, R13, 0x3, PT ;  /* 0x000000030d00780c */ /* 0x000fda0003f25270 */
[----:B------:R-:W-:Y:S05]  /*10e0*/  @!P1 BRA `(.L_x_18) ;  /* 0x0000000000049947 */ /* 0x000fea0003800000 */
[----:B------:R-:W-:Y:S01]  /*10f0*/  BPT.TRAP 0x1 ;  /* 0x000000040000795c */ /* 0x000fe20000300000 */
.L_x_18:
[----:B------:R-:W-:Y:S01]  /*1100*/  SHF.L.U32 R10, R12, 0x1f, RZ ;  /* 0x0000001f0c0a7819 */ /* 0x000fe200000006ff */
[----:B------:R-:W-:-:S12]  /*1110*/  ULEA UR6, UR4, UR5, 0x3 ;  /* 0x0000000504067291 */ /* 0x000fd8000f8e183f */
.L_x_19:
[----:B0-----:R-:W-:-:S04]  /*1120*/  IMAD.U32 R11, RZ, RZ, UR6 ;  /* 0x00000006ff0b7e24 */ /* 0x001fc8000f8e00ff */
[----:B------:R0:W1:Y:S03]  /*1130*/  SYNCS.PHASECHK.TRANS64.TRYWAIT P0, [R11+URZ+0x38000], R10 ;  /* 0x0380000a0b0075a7 */ /* 0x000066000800017f */
[----:B-1----:R-:W-:Y:S05]  /*1140*/  @!P0 NANOSLEEP.SYNCS 0x989680 ;  /* 0x009896800000895d */ /* 0x002fea0003900000 */
[----:B------:R-:W1:Y:S02]  /*1150*/  @!P0 SYNCS.PHASECHK.TRANS64 P0, [R11+URZ+0x38000], R10 ;  /* 0x0380000a0b0085a7 */ /* 0x000e64000800007f */
[----:B-1----:R-:W-:Y:S05]  /*1160*/  @!P0 BRA `(.L_x_19) ;  /* 0xfffffffc00ec8947 */ /* 0x002fea000383ffff */
[----:B------:R-:W-:Y:S01]  /*1170*/  ULEA UR6, UR4, UR14, 0xa ;  /* 0x0000000e04067291 */ /* 0x000fe2000f8e503f */
[----:B------:R-:W-:Y:S01]  /*1180*/  WARPGROUP.ARRIVE ;  /* 0x00000000000079c5 */ /* 0x000fe20000000000 */
[----:B------:R-:W-:Y:S01]  /*1190*/  ULEA UR7, UR4, UR15, 0xa ;  /* 0x0000000f04077291 */ /* 0x000fe2000f8e503f */
[----:B------:R-:W-:Y:S01]  /*11a0*/  UMOV UR9, 0x40000080 ;  /* 0x4000008000097882 */ /* 0x000fe20000000000 */
[----:B------:R-:W-:-:S03]  /*11b0*/  UMOV UR11, 0x40000080 ;  /* 0x40000080000b7882 */ /* 0x000fc60000000000 */
[----:B------:R-:W-:Y:S02]  /*11c0*/  UMOV UR8, UR6 ;  /* 0x0000000600087c82 */ /* 0x000fe40008000000 */
[----:B------:R-:W-:Y:S02]  /*11d0*/  UMOV UR10, UR7 ;  /* 0x00000007000a7c82 */ /* 0x000fe40008000000 */
[----:B------:R-:W-:Y:S01]  /*11e0*/  HGMMA.64x64x8.F32.TF32 R24, gdesc[UR8], R24, UP0 ;  /* 0x04e00000081879f0 */ /* 0x000fe2000bf02818 */
        /* <DEDUP_REMOVED lines=34> */
[----:B------:R-:W-:Y:S03]  /*1410*/  HGMMA.64x64x8.F32.TF32 R24, gdesc[UR8], R24, gsb0 ;  /* 0x04e00000081879f0 */ /* 0x000fe60008002818 */
[----:B------:R-:W-:Y:S02]  /*1420*/  WARPGROUP.DEPBAR.LE gsb0, 0x1 ;  /* 0x00008000000079c5 */ /* 0x000fe40000010100 */
[----:B------:R-:W-:Y:S05]  /*1430*/  @!P1 BRA `(.L_x_20) ;  /* 0x0000000000049947 */ /* 0x000fea0003800000 */
[----:B------:R-:W-:Y:S01]  /*1440*/  BPT.TRAP 0x1 ;  /* 0x000000040000795c */ /* 0x000fe20000300000 */
.L_x_20:
[----:B------:R-:W-:-:S13]  /*1450*/  ISETP.NE.AND P0, PT, R5, RZ, PT ;  /* 0x000000ff0500720c */ /* 0x000fda0003f05270 */
[----:B0-----:R-:W-:-:S05]  /*1460*/  @P0 LEA R10, R9, UR5, 0x3 ;  /* 0x00000005090a0c11 */ /* 0x001fca000f8e18ff */
[----:B------:R-:W-:-:S05]  /*1470*/  @P0 VIADD R11, R10, 0x38038 ;  /* 0x000380380a0b0836 */ /* 0x000fca0000000000 */
[----:B------:R-:W-:-:S04]  /*1480*/  @P0 PRMT R11, R6, 0x654, R11 ;  /* 0x00000654060b0816 */ /* 0x000fc8000000000b */
[----:B------:R0:W-:Y:S01]  /*1490*/  @P0 SYNCS.ARRIVE.TRANS64.RED.A1T0 RZ, [R11+URZ], RZ ;  /* 0x000000ff0bff09a7 */ /* 0x0001e2000810043f */
[----:B------:R-:W-:-:S13]  /*14a0*/  ISETP.GT.U32.AND P0, PT, R4, 0x1, PT ;  /* 0x000000010400780c */ /* 0x000fda0003f04070 */
[----:B0-----:R-:W-:Y:S05]  /*14b0*/  @P0 BRA `(.L_x_21) ;  /* 0x0000000000040947 */ /* 0x001fea0003800000 */
[----:B------:R-:W-:Y:S01]  /*14c0*/  BPT.TRAP 0x1 ;  /* 0x000000040000795c */ /* 0x000fe20000300000 */
.L_x_21:
[----:B------:R-:W-:Y:S01]  /*14d0*/  UIADD3 UR4, UR4, 0x1, URZ ;  /* 0x0000000104047890 */ /* 0x000fe2000fffe03f */
[C---:B------:R-:W-:Y:S01]  /*14e0*/  ISETP.GT.AND P1, PT, R8.reuse, 0x1, PT ;  /* 0x000000010800780c */ /* 0x040fe20003f24270 */
[----:B------:R-:W-:Y:S02]  /*14f0*/  VIADD R9, R9, 0x1 ;  /* 0x0000000109097836 */ /* 0x000fe40000000000 */
[----:B------:R-:W-:Y:S01]  /*1500*/  UISETP.NE.AND UP0, UPT, UR4, 0x7, UPT ;  /* 0x000000070400788c */ /* 0x000fe2000bf05270 */
[----:B------:R-:W-:Y:S02]  /*1510*/  VIADD R8, R8, 0xffffffff ;  /* 0xffffffff08087836 */ /* 0x000fe40000000000 */
[C---:B------:R-:W-:Y:S01]  /*1520*/  ISETP.NE.AND P0, PT, R9.reuse, 0x7, PT ;  /* 0x000000070900780c */ /* 0x040fe20003f05270 */
[----:B------:R-:W-:Y:S02]  /*1530*/  USEL UR6, URZ, 0x1, UP0 ;  /* 0x000000013f067887 */ /* 0x000fe40008000000 */
[----:B------:R-:W-:Y:S01]  /*1540*/  USEL UR4, UR4, URZ, UP0 ;  /* 0x0000003f04047287 */ /* 0x000fe20008000000 */
[----:B------:R-:W-:Y:S01]  /*1550*/  SEL R9, R9, RZ, P0 ;  /* 0x000000ff09097207 */ /* 0x000fe20000000000 */
[----:B------:R-:W-:-:S02]  /*1560*/  UPLOP3.LUT UP0, UPT, UPT, UPT, UPT, 0x80, 0x0 ;  /* 0x000000000000789c */ /* 0x000fc40003f0f070 */
[----:B------:R-:W-:Y:S01]  /*1570*/  LOP3.LUT R12, R12, UR6, RZ, 0x3c, !PT ;  /* 0x000000060c0c7c12 */ /* 0x000fe2000f8e3cff */
[----:B------:R-:W-:Y:S08]  /*1580*/  @P1 BRA `(.L_x_22) ;  /* 0xfffffff800d01947 */ /* 0x000ff0000383ffff */
.L_x_17:
[----:B------:R-:W-:Y:S01]  /*1590*/  ISETP.GE.AND P0, PT, R3, 0x1, PT ;  /* 0x000000010300780c */ /* 0x000fe20003f06270 */
[----:B------:R-:W-:-:S12]  /*15a0*/  WARPGROUP.DEPBAR.LE gsb0, 0x0 ;  /* 0x00008000000079c5 */ /* 0x000fd80000010000 */
[----:B------:R-:W-:Y:S05]  /*15b0*/  @!P0 BRA `(.L_x_23) ;  /* 0x00000000005c8947 */ /* 0x000fea0003800000 */
[----:B------:R-:W-:-:S04]  /*15c0*/  LOP3.LUT R3, R4, 0x1, RZ, 0xfc, !PT ;  /* 0x0000000104037812 */ /* 0x000fc800078efcff */
[----:B------:R-:W-:-:S13]  /*15d0*/  ISETP.NE.AND P0, PT, R3, 0x3, PT ;  /* 0x000000030300780c */ /* 0x000fda0003f05270 */
[----:B------:R-:W-:Y:S05]  /*15e0*/  @!P0 BRA `(.L_x_24) ;  /* 0x0000000000048947 */ /* 0x000fea0003800000 */
[----:B------:R-:W-:Y:S01]  /*15f0*/  BPT.TRAP 0x1 ;  /* 0x000000040000795c */ /* 0x000fe20000300000 */
.L_x_24:
[----:B------:R-:W-:Y:S01]  /*1600*/  ISETP.NE.AND P0, PT, R5, RZ, PT ;  /* 0x000000ff0500720c */ /* 0x000fe20003f05270 */
[----:B------:R-:W-:Y:S01]  /*1610*/  BSSY B0, `(.L_x_25) ;  /* 0x000000f000007945 */ /* 0x000fe20003800000 */
[----:B------:R-:W-:-:S11]  /*1620*/  ISETP.GT.U32.AND P1, PT, R4, 0x1, PT ;  /* 0x000000010400780c */ /* 0x000fd60003f24070 */
[----:B------:R-:W-:Y:S05]  /*1630*/  @!P0 BRA `(.L_x_26) ;  /* 0x0000000000308947 */ /* 0x000fea0003800000 */
[----:B------:R-:W0:Y:S01]  /*1640*/  S2R R8, SR_CgaCtaId ;  /* 0x0000000000087919 */ /* 0x000e220000008800 */
[----:B------:R-:W-:-:S04]  /*1650*/  IMAD.WIDE.U32 R4, R7, 0x24924925, RZ ;  /* 0x2492492507047825 */ /* 0x000fc800078e00ff */
[----:B------:R-:W-:-:S05]  /*1660*/  IMAD.IADD R3, R7, 0x1, -R5 ;  /* 0x0000000107037824 */ /* 0x000fca00078e0a05 */
[----:B------:R-:W-:-:S04]  /*1670*/  LEA.HI R3, R3, R5, RZ, 0x1f ;  /* 0x0000000503037211 */ /* 0x000fc800078ff8ff */
[----:B------:R-:W-:Y:S02]  /*1680*/  SHF.R.U32.HI R4, RZ, 0x2, R3 ;  /* 0x00000002ff047819 */ /* 0x000fe40000011603 */
[----:B------:R-:W-:-:S03]  /*1690*/  MOV R3, 0x400 ;  /* 0x0000040000037802 */ /* 0x000fc60000000f00 */
[----:B------:R-:W-:Y:S01]  /*16a0*/  IMAD R4, R4, -0x7, R7 ;  /* 0xfffffff904047824 */ /* 0x000fe200078e0207 */
[----:B0-----:R-:W-:-:S05]  /*16b0*/  LEA R3, R8, R3, 0x18 ;  /* 0x0000000308037211 */ /* 0x001fca00078ec0ff */
[----:B------:R-:W-:-:S04]  /*16c0*/  IMAD R4, R4, 0x8, R3 ;  /* 0x0000000804047824 */ /* 0x000fc800078e0203 */
[----:B------:R-:W-:-:S05]  /*16d0*/  VIADD R3, R4, 0x38038 ;  /* 0x0003803804037836 */ /* 0x000fca0000000000 */
[----:B------:R-:W-:-:S04]  /*16e0*/  PRMT R3, R6, 0x654, R3 ;  /* 0x0000065406037816 */ /* 0x000fc80000000003 */
[----:B------:R0:W-:Y:S03]  /*16f0*/  SYNCS.ARRIVE.TRANS64.RED.A1T0 RZ, [R3+URZ], RZ ;  /* 0x000000ff03ff79a7 */ /* 0x0001e6000810043f */
.L_x_26:
[----:B------:R-:W-:Y:S05]  /*1700*/  BSYNC B0 ;  /* 0x0000000000007941 */ /* 0x000fea0003800000 */
.L_x_25:
[----:B------:R-:W-:Y:S05]  /*1710*/  @P1 BRA `(.L_x_23) ;  /* 0x0000000000041947 */ /* 0x000fea0003800000 */
[----:B------:R-:W-:Y:S01]  /*1720*/  BPT.TRAP 0x1 ;  /* 0x000000040000795c */ /* 0x000fe20000300000 */
.L_x_23:
[----:B0-----:R-:W0:Y:S01]  /*1730*/  S2R R3, SR_TID.X ;  /* 0x0000000000037919 */ /* 0x001e220000002100 */
[----:B------:R-:W-:Y:S01]  /*1740*/  ULDC.64 UR4, c[0x0][0x280] ;  /* 0x0000a00000047ab9 */ /* 0x000fe20000000a00 */
[----:B------:R-:W1:Y:S01]  /*1750*/  S2R R6, SR_CTAID.Y ;  /* 0x0000000000067919 */ /* 0x000e620000002600 */
[----:B------:R-:W4:Y:S01]  /*1760*/  S2R R11, SR_CTAID.X ;  /* 0x00000000000b7919 */ /* 0x000f220000002500 */
[----:B0-----:R-:W-:-:S04]  /*1770*/  SHF.R.S32.HI R4, RZ, 0x1f, R3 ;  /* 0x0000001fff047819 */ /* 0x001fc80000011403 */
[----:B------:R-:W-:Y:S01]  /*1780*/  LEA.HI R4, R4, R3, RZ, 0x7 ;  /* 0x0000000304047211 */ /* 0x000fe200078f38ff */
[----:B-1----:R-:W-:-:S03]  /*1790*/  IMAD.SHL.U32 R6, R6, 0x40, RZ ;  /* 0x0000004006067824 */ /* 0x002fc600078e00ff */
[----:B------:R-:W-:Y:S02]  /*17a0*/  LOP3.LUT R4, R4, 0xffffff80, RZ, 0xc0, !PT ;  /* 0xffffff8004047812 */ /* 0x000fe400078ec0ff */
[----:B------:R-:W-:-:S03]  /*17b0*/  ISETP.GE.AND P0, PT, R6, UR5, PT ;  /* 0x0000000506007c0c */ /* 0x000fc6000bf06270 */
[----:B------:R-:W-:Y:S02]  /*17c0*/  IMAD.IADD R10, R3, 0x1, -R4 ;  /* 0x00000001030a7824 */ /* 0x000fe400078e0a04 */
[----:B----4-:R-:W-:-:S03]  /*17d0*/  IMAD.SHL.U32 R3, R11, 0x40, RZ ;  /* 0x000000400b037824 */ /* 0x010fc600078e00ff */
[----:B------:R-:W-:Y:S02]  /*17e0*/  SHF.R.S32.HI R9, RZ, 0x1f, R10 ;  /* 0x0000001fff097819 */ /* 0x000fe4000001140a */
[----:B------:R-:W-:Y:S02]  /*17f0*/  ISETP.GE.OR P0, PT, R3, UR4, P0 ;  /* 0x0000000403007c0c */ /* 0x000fe40008706670 */
[----:B------:R-:W-:-:S04]  /*1800*/  LEA.HI R4, R9, R10, RZ, 0x2 ;  /* 0x0000000a09047211 */ /* 0x000fc800078f10ff */
[--C-:B------:R-:W-:Y:S02]  /*1810*/  SHF.R.S32.HI R7, RZ, 0x2, R4.reuse ;  /* 0x00000002ff077819 */ /* 0x100fe40000011404 */
[----:B------:R-:W-:-:S04]  /*1820*/  SHF.R.S32.HI R8, RZ, 0x1f, R4 ;  /* 0x0000001fff087819 */ /* 0x000fc80000011404 */
[----:B------:R-:W-:-:S04]  /*1830*/  LEA.HI R8, R8, R7, RZ, 0x3 ;  /* 0x0000000708087211 */ /* 0x000fc800078f18ff */
[----:B------:R-:W-:Y:S01]  /*1840*/  LOP3.LUT R8, R8, 0xfffffff8, RZ, 0xc0, !PT ;  /* 0xfffffff808087812 */ /* 0x000fe200078ec0ff */
[----:B------:R-:W-:Y:S06]  /*1850*/  @P0 EXIT ;  /* 0x000000000000094d */ /* 0x000fec0003800000 */
[----:B------:R-:W0:Y:S01]  /*1860*/  LDC.64 R16, c[0x0][0x5d0] ;  /* 0x00017400ff107b82 */ /* 0x000e220000000a00 */
[----:B------:R-:W-:Y:S01]  /*1870*/  LOP3.LUT R5, R4, 0x7ffffffc, RZ, 0xc0, !PT ;  /* 0x7ffffffc04057812 */ /* 0x000fe200078ec0ff */
[----:B------:R-:W-:Y:S01]  /*1880*/  IMAD.IADD R4, R7, 0x1, -R8 ;  /* 0x0000000107047824 */ /* 0x000fe200078e0a08 */
[----:B------:R-:W-:Y:S02]  /*1890*/  LEA.HI R8, R9, R10, RZ, 0x5 ;  /* 0x0000000a09087211 */ /* 0x000fe400078f28ff */
[----:B---3-5:R-:W-:Y:S01]  /*18a0*/  FSETP.NEU.AND P1, PT, R2, RZ, PT ;  /* 0x000000ff0200720b */ /* 0x028fe20003f2d000 */
[----:B------:R-:W-:Y:S01]  /*18b0*/  IMAD.IADD R7, R10, 0x1, -R5 ;  /* 0x000000010a077824 */ /* 0x000fe200078e0a05 */
[----:B------:R-:W-:Y:S02]  /*18c0*/  SHF.R.S32.HI R5, RZ, 0x1f, R4 ;  /* 0x0000001fff057819 */ /* 0x000fe40000011404 */
[----:B------:R-:W-:Y:S01]  /*18d0*/  SHF.R.S32.HI R12, RZ, 0x5, R8 ;  /* 0x00000005ff0c7819 */ /* 0x000fe20000011408 */
[----:B------:R-:W-:-:S02]  /*18e0*/  IMAD.SHL.U32 R7, R7, 0x2, RZ ;  /* 0x0000000207077824 */ /* 0x000fc400078e00ff */
[----:B------:R-:W-:-:S03]  /*18f0*/  IMAD.WIDE R10, R11, 0x40, R4 ;  /* 0x000000400b0a7825 */ /* 0x000fc600078e0204 */
[----:B------:R-:W-:Y:S01]  /*1900*/  SHF.R.S32.HI R9, RZ, 0x1f, R7 ;  /* 0x0000001fff097819 */ /* 0x000fe20000011407 */
[----:B------:R-:W-:Y:S01]  /*1910*/  IMAD R5, R12, -0x10, -R3 ;  /* 0xfffffff00c057824 */ /* 0x000fe200078e0a03 */
[----:B------:R-:W-:Y:S01]  /*1920*/  IADD3 R8, P0, R6, R7, RZ ;  /* 0x0000000706087210 */ /* 0x000fe20007f1e0ff */
[----:B------:R-:W-:Y:S01]  /*1930*/  IMAD.WIDE R10, R12, 0x10, R10 ;  /* 0x000000100c0a7825 */ /* 0x000fe200078e020a */
[----:B------:R-:W-:Y:S02]  /*1940*/  IADD3 R3, -R7, UR5, -R6 ;  /* 0x0000000507037c10 */ /* 0x000fe4000fffe906 */
[----:B------:R-:W-:Y:S02]  /*1950*/  LEA.HI.X.SX32 R9, R6, R9, 0x1, P0 ;  /* 0x0000000906097211 */ /* 0x000fe400000f0eff */
[----:B------:R-:W-:Y:S01]  /*1960*/  IADD3 R4, R5, UR4, -R4 ;  /* 0x0000000405047c10 */ /* 0x000fe2000fffe804 */
[-C--:B0-----:R-:W-:Y:S01]  /*1970*/  IMAD R5, R11, R16.reuse, RZ ;  /* 0x000000100b057224 */ /* 0x081fe200078e02ff */
[----:B------:R-:W-:Y:S01]  /*1980*/  ISETP.GT.AND P0, PT, R3, RZ, PT ;  /* 0x000000ff0300720c */ /* 0x000fe20003f04270 */
[----:B------:R-:W-:-:S03]  /*1990*/  IMAD.WIDE.U32 R12, R10, R16, R8 ;  /* 0x000000100a0c7225 */ /* 0x000fc600078e0008 */
[----:B------:R-:W-:Y:S01]  /*19a0*/  ISETP.GT.AND P3, PT, R4, RZ, P0 ;  /* 0x000000ff0400720c */ /* 0x000fe20000764270 */
[----:B------:R-:W-:Y:S01]  /*19b0*/  IMAD R19, R10, R17, R5 ;  /* 0x000000110a137224 */ /* 0x000fe200078e0205 */
[C---:B------:R-:W-:Y:S01]  /*19c0*/  SHF.L.U64.HI R5, R16.reuse, 0x3, R17 ;  /* 0x0000000310057819 */ /* 0x040fe20000010211 */
[----:B------:R-:W-:Y:S02]  /*19d0*/  IMAD.SHL.U32 R16, R16, 0x8, RZ ;  /* 0x0000000810107824 */ /* 0x000fe400078e00ff */
[----:B------:R-:W-:Y:S01]  /*19e0*/  IMAD.IADD R19, R13, 0x1, R19 ;  /* 0x000000010d137824 */ /* 0x000fe200078e0213 */
[----:B------:R-:W-:Y:S07]  /*19f0*/  @!P1 BRA `(.L_x_27) ;  /* 0x0000001800649947 */ /* 0x000fee0003800000 */
[----:B------:R-:W-:Y:S01]  /*1a00*/  ULDC.64 UR6, c[0x0][0x5b0] ;  /* 0x00016c0000067ab9 */ /* 0x000fe20000000a00 */
[----:B------:R-:W-:Y:S01]  /*1a10*/  ULDC.64 UR8, c[0x0][0x5a8] ;  /* 0x00016a0000087ab9 */ /* 0x000fe20000000a00 */
[----:B------:R-:W-:Y:S01]  /*1a20*/  IMAD R17, R11, UR6, RZ ;  /* 0x000000060b117c24 */ /* 0x000fe2000f8e02ff */
[----:B------:R-:W-:Y:S01]  /*1a30*/  ULDC.64 UR4, c[0x0][0x5c8] ;  /* 0x0001720000047ab9 */ /* 0x000fe20000000a00 */
[----:B------:R-:W-:-:S04]  /*1a40*/  IMAD.WIDE.U32 R14, R10, UR6, R8 ;  /* 0x000000060a0e7c25 */ /* 0x000fc8000f8e0008 */
[----:B------:R-:W-:Y:S01]  /*1a50*/  IMAD R17, R10, UR7, R17 ;  /* 0x000000070a117c24 */ /* 0x000fe2000f8e0211 */
[----:B------:R-:W-:-:S03]  /*1a60*/  LEA R6, P1, R14, UR8, 0x2 ;  /* 0x000000080e067c11 */ /* 0x000fc6000f8210ff */
[----:B------:R-:W-:-:S05]  /*1a70*/  IMAD.IADD R7, R15, 0x1, R17 ;  /* 0x000000010f077824 */ /* 0x000fca00078e0211 */
[----:B------:R-:W-:-:S05]  /*1a80*/  LEA.HI.X R7, R14, UR9, R7, 0x2, P1 ;  /* 0x000000090e077c11 */ /* 0x000fca00088f1407 */
[----:B------:R-:W3:Y:S01]  /*1a90*/  @P3 LDG.E.LTC128B R18, desc[UR12][R6.64] ;  /* 0x0000000c06123981 */ /* 0x000ee2000c1e1920 */
[C---:B------:R-:W-:Y:S01]  /*1aa0*/  LEA R14, P4, R12.reuse, UR4, 0x2 ;  /* 0x000000040c0e7c11 */ /* 0x040fe2000f8810ff */
[----:B------:R-:W-:Y:S01]  /*1ab0*/  BSSY B0, `(.L_x_28) ;  /* 0x000000b000007945 */ /* 0x000fe20003800000 */
[----:B------:R-:W-:Y:S02]  /*1ac0*/  ISETP.GT.AND P1, PT, R3, 0x1, PT ;  /* 0x000000010300780c */ /* 0x000fe40003f24270 */
[----:B------:R-:W-:Y:S02]  /*1ad0*/  LEA.HI.X R15, R12, UR5, R19, 0x2, P4 ;  /* 0x000000050c0f7c11 */ /* 0x000fe4000a0f1413 */
[----:B------:R-:W-:Y:S02]  /*1ae0*/  ISETP.GT.AND P2, PT, R4, RZ, P1 ;  /* 0x000000ff0400720c */ /* 0x000fe40000f44270 */
[----:B---3--:R-:W-:-:S05]  /*1af0*/  LOP3.LUT R13, R18, 0xffffe000, RZ, 0xc0, !PT ;  /* 0xffffe000120d7812 */ /* 0x008fca00078ec0ff */
[----:B------:R-:W-:-:S04]  /*1b00*/  FMUL R13, R13, R2 ;  /* 0x000000020d0d7220 */ /* 0x000fc80000400000 */
[----:B--2---:R-:W-:-:S05]  /*1b10*/  FFMA R13, R24, R0, R13 ;  /* 0x00000000180d7223 */ /* 0x004fca000000000d */
[----:B------:R-:W-:-:S05]  /*1b20*/  F2FP.TF32.F32.PACK_B R13, R13 ;  /* 0x0000000dff0d723e */ /* 0x000fca00024050ff */
[----:B------:R0:W-:Y:S01]  /*1b30*/  @P3 STG.E desc[UR12][R14.64], R13 ;  /* 0x0000000d0e003986 */ /* 0x0001e2000c10190c */
[----:B------:R-:W-:Y:S05]  /*1b40*/  @!P2 BRA `(.L_x_29) ;  /* 0x000000000004a947 */ /* 0x000fea0003800000 */
[----:B------:R1:W5:Y:S02]  /*1b50*/  LDG.E.LTC128B R18, desc[UR12][R6.64+0x4] ;  /* 0x0000040c06127981 */ /* 0x000364000c1e1920 */
.L_x_29:
[----:B------:R-:W-:Y:S05]  /*1b60*/  BSYNC B0 ;  /* 0x0000000000007941 */ /* 0x000fea0003800000 */
.L_x_28:
[----:B------:R-:W-:Y:S01]  /*1b70*/  USHF.L.U32 UR5, UR6, 0x3, URZ ;  /* 0x0000000306057899 */ /* 0x000fe2000800063f */
[----:B-----5:R-:W-:Y:S01]  /*1b80*/  LOP3.LUT R11, R18, 0xffffe000, RZ, 0xc0, !PT ;  /* 0xffffe000120b7812 */ /* 0x020fe200078ec0ff */
[----:B------:R-:W-:Y:S01]  /*1b90*/  USHF.L.U64.HI UR4, UR6, 0x3, UR7 ;  /* 0x0000000306047899 */ /* 0x000fe20008010207 */
[----:B------:R-:W-:-:S03]  /*1ba0*/  ISETP.GT.AND P0, PT, R4, 0x8, P0 ;  /* 0x000000080400780c */ /* 0x000fc60000704270 */
[----:B------:R-:W-:Y:S02]  /*1bb0*/  IMAD.U32 R12, RZ, RZ, UR5 ;  /* 0x00000005ff0c7e24 */ /* 0x000fe4000f8e00ff */
[----:B0-----:R-:W-:Y:S02]  /*1bc0*/  IMAD.U32 R13, RZ, RZ, UR4 ;  /* 0x00000004ff0d7e24 */ /* 0x001fe4000f8e00ff */
[----:B------:R-:W-:-:S04]  /*1bd0*/  IMAD.WIDE.U32 R12, R10, UR6, R12 ;  /* 0x000000060a0c7c25 */ /* 0x000fc8000f8e000c */
[----:B------:R-:W-:Y:S01]  /*1be0*/  FMUL R10, R11, R2 ;  /* 0x000000020b0a7220 */ /* 0x000fe20000400000 */
[----:B------:R-:W-:-:S03]  /*1bf0*/  IADD3 R11, P3, R8, R12, RZ ;  /* 0x0000000c080b7210 */ /* 0x000fc60007f7e0ff */
[----:B------:R-:W-:Y:S01]  /*1c00*/  FFMA R25, R25, R0, R10 ;  /* 0x0000000019197223 */ /* 0x000fe2000000000a */
[----:B------:R-:W-:Y:S01]  /*1c10*/  @P2 IMAD.MOV.U32 R10, RZ, RZ, R14 ;  /* 0x000000ffff0a2224 */ /* 0x000fe200078e000e */
[----:B------:R-:W-:Y:S02]  /*1c20*/  IADD3.X R12, R9, R17, R13, P3, !PT ;  /* 0x00000011090c7210 */ /* 0x000fe40001ffe40d */
[C---:B------:R-:W-:Y:S02]  /*1c30*/  LEA R8, P3, R11.reuse, UR8, 0x2 ;  /* 0x000000080b087c11 */ /* 0x040fe4000f8610ff */
[----:B------:R-:W-:Y:S02]  /*1c40*/  F2FP.TF32.F32.PACK_B R25, R25 ;  /* 0x00000019ff19723e */ /* 0x000fe400024050ff */
[----:B------:R-:W-:Y:S01]  /*1c50*/  LEA.HI.X R9, R11, UR9, R12, 0x2, P3 ;  /* 0x000000090b097c11 */ /* 0x000fe200098f140c */
[----:B------:R-:W-:-:S05]  /*1c60*/  @P2 IMAD.MOV.U32 R11, RZ, RZ, R15 ;  /* 0x000000ffff0b2224 */ /* 0x000fca00078e000f */
[----:B------:R0:W-:Y:S04]  /*1c70*/  @P2 STG.E desc[UR12][R10.64+0x4], R25 ;  /* 0x000004190a002986 */ /* 0x0001e8000c10190c */
[----:B------:R-:W2:Y:S01]  /*1c80*/  @P0 LDG.E.LTC128B R18, desc[UR12][R8.64] ;  /* 0x0000000c08120981 */ /* 0x000ea2000c1e1920 */
[C---:B------:R-:W-:Y:S01]  /*1c90*/  SHF.L.U64.HI R5, R16.reuse, 0x2, R5 ;  /* 0x0000000210057819 */ /* 0x040fe20000010205 */
[----:B------:R-:W-:Y:S01]  /*1ca0*/  BSSY B0, `(.L_x_30) ;  /* 0x000000b000007945 */ /* 0x000fe20003800000 */
[----:B------:R-:W-:Y:S02]  /*1cb0*/  LEA R16, P2, R16, R14, 0x2 ;  /* 0x0000000e10107211 */ /* 0x000fe400078410ff */
[----:B------:R-:W-:-:S03]  /*1cc0*/  ISETP.GT.AND P1, PT, R4, 0x8, P1 ;  /* 0x000000080400780c */ /* 0x000fc60000f24270 */
[----:B------:R-:W-:Y:S01]  /*1cd0*/  IMAD.X R17, R5, 0x1, R15, P2 ;  /* 0x0000000105117824 */ /* 0x000fe200010e060f */
[----:B--2---:R-:W-:-:S05]  /*1ce0*/  LOP3.LUT R13, R18, 0xffffe000, RZ, 0xc0, !PT ;  /* 0xffffe000120d7812 */ /* 0x004fca00078ec0ff */
[----:B------:R-:W-:-:S04]  /*1cf0*/  FMUL R13, R13, R2 ;  /* 0x000000020d0d7220 */ /* 0x000fc80000400000 */
[----:B------:R-:W-:-:S05]  /*1d00*/  FFMA R13, R26, R0, R13 ;  /* 0x000000001a0d7223 */ /* 0x000fca000000000d */
[----:B------:R-:W-:-:S05]  /*1d10*/  F2FP.TF32.F32.PACK_B R13, R13 ;  /* 0x0000000dff0d723e */ /* 0x000fca00024050ff */
[----:B------:R0:W-:Y:S01]  /*1d20*/  @P0 STG.E desc[UR12][R16.64], R13 ;  /* 0x0000000d10000986 */ /* 0x0001e2000c10190c */
[----:B------:R-:W-:Y:S05]  /*1d30*/  @!P1 BRA `(.L_x_31) ;  /* 0x0000000000049947 */ /* 0x000fea0003800000 */
[----:B------:R2:W5:Y:S02]  /*1d40*/  LDG.E.LTC128B R18, desc[UR12][R8.64+0x4] ;  /* 0x0000040c08127981 */ /* 0x000564000c1e1920 */
.L_x_31:
[----:B------:R-:W-:Y:S05]  /*1d50*/  BSYNC B0 ;  /* 0x0000000000007941 */ /* 0x000fea0003800000 */
.L_x_30:
[----:B-----5:R-:W-:Y:S01]  /*1d60*/  LOP3.LUT R5, R18, 0xffffe000, RZ, 0xc0, !PT ;  /* 0xffffe00012057812 */ /* 0x020fe200078ec0ff */
[----:B0-----:R-:W-:Y:S01]  /*1d70*/  @P1 IMAD.MOV.U32 R11, RZ, RZ, R17 ;  /* 0x000000ffff0b1224 */ /* 0x001fe200078e0011 */
[----:B------:R-:W-:Y:S01]  /*1d80*/  ISETP.GT.AND P0, PT, R3, 0x8, PT ;  /* 0x000000080300780c */ /* 0x000fe20003f04270 */
[----:B------:R-:W-:Y:S02]  /*1d90*/  BSSY B0, `(.L_x_32) ;  /* 0x0000009000007945 */ /* 0x000fe40003800000 */
[----:B------:R-:W-:Y:S01]  /*1da0*/  FMUL R10, R5, R2 ;  /* 0x00000002050a7220 */ /* 0x000fe20000400000 */
[----:B------:R-:W-:-:S03]  /*1db0*/  ISETP.GT.AND P2, PT, R4, RZ, P0 ;  /* 0x000000ff0400720c */ /* 0x000fc60000744270 */
[----:B------:R-:W-:Y:S01]  /*1dc0*/  FFMA R27, R27, R0, R10 ;  /* 0x000000001b1b7223 */ /* 0x000fe2000000000a */
[----:B------:R-:W-:-:S04]  /*1dd0*/  @P1 IMAD.MOV.U32 R10, RZ, RZ, R16 ;  /* 0x000000ffff0a1224 */ /* 0x000fc800078e0010 */
[----:B------:R-:W-:-:S05]  /*1de0*/  F2FP.TF32.F32.PACK_B R27, R27 ;  /* 0x0000001bff1b723e */ /* 0x000fca00024050ff */
[----:B------:R0:W-:Y:S01]  /*1df0*/  @P1 STG.E desc[UR12][R10.64+0x4], R27 ;  /* 0x0000041b0a001986 */ /* 0x0001e2000c10190c */
[----:B------:R-:W-:Y:S05]  /*1e00*/  @!P2 BRA `(.L_x_33) ;  /* 0x000000000004a947 */ /* 0x000fea0003800000 */
[----:B------:R3:W5:Y:S02]  /*1e10*/  LDG.E.LTC128B R18, desc[UR12][R6.64+0x20] ;  /* 0x0000200c06127981 */ /* 0x000764000c1e1920 */
.L_x_33:
[----:B------:R-:W-:Y:S05]  /*1e20*/  BSYNC B0 ;  /* 0x0000000000007941 */ /* 0x000fea0003800000 */
.L_x_32:
[----:B-----5:R-:W-:Y:S01]  /*1e30*/  LOP3.LUT R5, R18, 0xffffe000, RZ, 0xc0, !PT ;  /* 0xffffe00012057812 */ /* 0x020fe200078ec0ff */
[----:B0-----:R-:W-:Y:S01]  /*1e40*/  @P2 IMAD.MOV.U32 R10, RZ, RZ, R14 ;  /* 0x000000ffff0a2224 */ /* 0x001fe200078e000e */
[----:B------:R-:W-:Y:S01]  /*1e50*/  ISETP.GT.AND P1, PT, R3, 0x9, PT ;  /* 0x000000090300780c */ /* 0x000fe20003f24270 */
[----:B------:R-:W-:Y:S01]  /*1e60*/  @P2 IMAD.MOV.U32 R11, RZ, RZ, R15 ;  /* 0x000000ffff0b2224 */ /* 0x000fe200078e000f */
[----:B------:R-:W-:Y:S01]  /*1e70*/  BSSY B0, `(.L_x_34) ;  /* 0x0000008000007945 */ /* 0x000fe20003800000 */
[----:B------:R-:W-:Y:S01]  /*1e80*/  FMUL R5, R5, R2 ;  /* 0x0000000205057220 */ /* 0x000fe20000400000 */
[----:B------:R-:W-:-:S03]  /*1e90*/  ISETP.GT.AND P3, PT, R4, RZ, P1 ;  /* 0x000000ff0400720c */ /* 0x000fc60000f64270 */
[----:B------:R-:W-:-:S05]  /*1ea0*/  FFMA R5, R28, R0, R5 ;  /* 0x000000001c057223 */ /* 0x000fca0000000005 */
[----:B------:R-:W-:-:S05]  /*1eb0*/  F2FP.TF32.F32.PACK_B R5, R5 ;  /* 0x00000005ff05723e */ /* 0x000fca00024050ff */
[----:B------:R0:W-:Y:S01]  /*1ec0*/  @P2 STG.E desc[UR12][R10.64+0x20], R5 ;  /* 0x000020050a002986 */ /* 0x0001e2000c10190c */
[----:B------:R-:W-:Y:S05]  /*1ed0*/  @!P3 BRA `(.L_x_35) ;  /* 0x000000000004b947 */ /* 0x000fea0003800000 */
[----:B------:R4:W5:Y:S02]  /*1ee0*/  LDG.E.LTC128B R18, desc[UR12][R6.64+0x24] ;  /* 0x0000240c06127981 */ /* 0x000964000c1e1920 */
.L_x_35:
[----:B------:R-:W-:Y:S05]  /*1ef0*/  BSYNC B0 ;  /* 0x0000000000007941 */ /* 0x000fea0003800000 */
.L_x_34:
[----:B0----5:R-:W-:Y:S01]  /*1f00*/  LOP3.LUT R5, R18, 0xffffe000, RZ, 0xc0, !PT ;  /* 0xffffe00012057812 */ /* 0x021fe200078ec0ff */
[----:B------:R-:W-:Y:S01]  /*1f10*/  @P3 IMAD.MOV.U32 R11, RZ, RZ, R15 ;  /* 0x000000ffff0b3224 */ /* 0x000fe200078e000f */
[----:B------:R-:W-:Y:S01]  /*1f20*/  ISETP.GT.AND P0, PT, R4, 0x8, P0 ;  /* 0x000000080400780c */ /* 0x000fe20000704270 */
[----:B------:R-:W-:Y:S02]  /*1f30*/  BSSY B0, `(.L_x_36) ;  /* 0x0000008000007945 */ /* 0x000fe40003800000 */
[----:B------:R-:W-:-:S04]  /*1f40*/  FMUL R10, R5, R2 ;  /* 0x00000002050a7220 */ /* 0x000fc80000400000 */
[----:B------:R-:W-:Y:S01]  /*1f50*/  FFMA R29, R29, R0, R10 ;  /* 0x000000001d1d7223 */ /* 0x000fe2000000000a */
[----:B------:R-:W-:-:S04]  /*1f60*/  @P3 IMAD.MOV.U32 R10, RZ, RZ, R14 ;  /* 0x000000ffff0a3224 */ /* 0x000fc800078e000e */
[----:B------:R-:W-:-:S05]  /*1f70*/  F2FP.TF32.F32.PACK_B R29, R29 ;  /* 0x0000001dff1d723e */ /* 0x000fca00024050ff */
[----:B------:R0:W-:Y:S01]  /*1f80*/  @P3 STG.E desc[UR12][R10.64+0x24], R29 ;  /* 0x0000241d0a003986 */ /* 0x0001e2000c10190c */
[----:B------:R-:W-:Y:S05]  /*1f90*/  @!P0 BRA `(.L_x_37) ;  /* 0x0000000000048947 */ /* 0x000fea0003800000 */
[----:B------:R0:W5:Y:S02]  /*1fa0*/  LDG.E.LTC128B R18, desc[UR12][R8.64+0x20] ;  /* 0x0000200c08127981 */ /* 0x000164000c1e1920 */
.L_x_37:
[----:B------:R-:W-:Y:S05]  /*1fb0*/  BSYNC B0 ;  /* 0x0000000000007941 */ /* 0x000fea0003800000 */
.L_x_36:
[----:B-----5:R-:W-:Y:S01]  /*1fc0*/  LOP3.LUT R5, R18, 0xffffe000, RZ, 0xc0, !PT ;  /* 0xffffe00012057812 */ /* 0x020fe200078ec0ff */
[----:B0-----:R-:W-:Y:S01]  /*1fd0*/  @P0 IMAD.MOV.U32 R10, RZ, RZ, R16 ;  /* 0x000000ffff0a0224 */ /* 0x001fe200078e0010 */
[----:B------:R-:W-:Y:S01]  /*1fe0*/  ISETP.GT.AND P1, PT, R4, 0x8, P1 ;  /* 0x000000080400780c */ /* 0x000fe20000f24270 */
[----:B------:R-:W-:Y:S01]  /*1ff0*/  @P0 IMAD.MOV.U32 R11, RZ, RZ, R17 ;  /* 0x000000ffff0b0224 */ /* 0x000fe200078e0011 */
[----:B------:R-:W-:Y:S01]  /*2000*/  BSSY B0, `(.L_x_38) ;  /* 0x0000007000007945 */ /* 0x000fe20003800000 */
[----:B------:R-:W-:-:S04]  /*2010*/  FMUL R5, R5, R2 ;  /* 0x0000000205057220 */ /* 0x000fc80000400000 */
[----:B------:R-:W-:-:S05]  /*2020*/  FFMA R5, R30, R0, R5 ;  /* 0x000000001e057223 */ /* 0x000fca0000000005 */
[----:B------:R-:W-:-:S05]  /*2030*/  F2FP.TF32.F32.PACK_B R5, R5 ;  /* 0x00000005ff05723e */ /* 0x000fca00024050ff */
[----:B------:R0:W-:Y:S01]  /*2040*/  @P0 STG.E desc[UR12][R10.64+0x20], R5 ;  /* 0x000020050a000986 */ /* 0x0001e2000c10190c */
[----:B------:R-:W-:Y:S05]  /*2050*/  @!P1 BRA `(.L_x_39) ;  /* 0x0000000000049947 */ /* 0x000fea0003800000 */
[----:B------:R0:W5:Y:S02]  /*2060*/  LDG.E.LTC128B R18, desc[UR12][R8.64+0x24] ;  /* 0x0000240c08127981 */ /* 0x000164000c1e1920 */
.L_x_39:
[----:B------:R-:W-:Y:S05]  /*2070*/  BSYNC B0 ;  /* 0x0000000000007941 */ /* 0x000fea0003800000 */
.L_x_38:
[----:B0----5:R-:W-:Y:S01]  /*2080*/  LOP3.LUT R5, R18, 0xffffe000, RZ, 0xc0, !PT ;  /* 0xffffe00012057812 */ /* 0x021fe200078ec0ff */
[----:B------:R-:W-:Y:S01]  /*2090*/  @P1 IMAD.MOV.U32 R11, RZ, RZ, R17 ;  /* 0x000000ffff0b1224 */ /* 0x000fe200078e0011 */
        /* <DEDUP_REMOVED lines=10> */
.L_x_41:
[----:B------:R-:W-:Y:S05]  /*2140*/  BSYNC B0 ;  /* 0x0000000000007941 */ /* 0x000fea0003800000 */
.L_x_40:
        /* <DEDUP_REMOVED lines=12> */
.L_x_43:
[----:B------:R-:W-:Y:S05]  /*2210*/  BSYNC B0 ;  /* 0x0000000000007941 */ /* 0x000fea0003800000 */
.L_x_42:
        /* <DEDUP_REMOVED lines=11> */
.L_x_45:
[----:B------:R-:W-:Y:S05]  /*22d0*/  BSYNC B0 ;  /* 0x0000000000007941 */ /* 0x000fea0003800000 */
.L_x_44:
        /* <DEDUP_REMOVED lines=11> */
.L_x_47:
[----:B------:R-:W-:Y:S05]  /*2390*/  BSYNC B0 ;  /* 0x0000000000007941 */ /* 0x000fea0003800000 */
.L_x_46:
        /* <DEDUP_REMOVED lines=12> */
.L_x_49:
[----:B------:R-:W-:Y:S05]  /*2460*/  BSYNC B0 ;  /* 0x0000000000007941 */ /* 0x000fea0003800000 */
.L_x_48:
        /* <DEDUP_REMOVED lines=12> */
.L_x_51:
[----:B------:R-:W-:Y:S05]  /*2530*/  BSYNC B0 ;  /* 0x0000000000007941 */ /* 0x000fea0003800000 */
.L_x_50:
        /* <DEDUP_REMOVED lines=11> */
.L_x_53:
[----:B------:R-:W-:Y:S05]  /*25f0*/  BSYNC B0 ;  /* 0x0000000000007941 */ /* 0x000fea0003800000 */
.L_x_52:
        /* <DEDUP_REMOVED lines=11> */
.L_x_55:
[----:B------:R-:W-:Y:S05]  /*26b0*/  BSYNC B0 ;  /* 0x0000000000007941 */ /* 0x000fea0003800000 */
.L_x_54:
        /* <DEDUP_REMOVED lines=12> */
.L_x_57:
[----:B------:R-:W-:Y:S05]  /*2780*/  BSYNC B0 ;  /* 0x0000000000007941 */ /* 0x000fea0003800000 */
.L_x_56:
        /* <DEDUP_REMOVED lines=12> */
.L_x_59:
[----:B------:R-:W-:Y:S05]  /*2850*/  BSYNC B0 ;  /* 0x0000000000007941 */ /* 0x000fea0003800000 */
.L_x_58:
        /* <DEDUP_REMOVED lines=11> */
.L_x_61:
[----:B------:R-:W-:Y:S05]  /*2910*/  BSYNC B0 ;  /* 0x0000000000007941 */ /* 0x000fea0003800000 */
.L_x_60:
        /* <DEDUP_REMOVED lines=11> */
.L_x_63:
[----:B------:R-:W-:Y:S05]  /*29d0*/  BSYNC B0 ;  /* 0x0000000000007941 */ /* 0x000fea0003800000 */
.L_x_62:
        /* <DEDUP_REMOVED lines=12> */
.L_x_65:
[----:B------:R-:W-:Y:S05]  /*2aa0*/  BSYNC B0 ;  /* 0x0000000000007941 */ /* 0x000fea0003800000 */
.L_x_64:
        /* <DEDUP_REMOVED lines=12> */
.L_x_67:
[----:B------:R-:W-:Y:S05]  /*2b70*/  BSYNC B0 ;  /* 0x0000000000007941 */ /* 0x000fea0003800000 */
.L_x_66:
        /* <DEDUP_REMOVED lines=11> */
.L_x_69:
[----:B------:R-:W-:Y:S05]  /*2c30*/  BSYNC B0 ;  /* 0x0000000000007941 */ /* 0x000fea0003800000 */
.L_x_68:
        /* <DEDUP_REMOVED lines=11> */
.L_x_71:
[----:B------:R-:W-:Y:S05]  /*2cf0*/  BSYNC B0 ;  /* 0x0000000000007941 */ /* 0x000fea0003800000 */
.L_x_70:
        /* <DEDUP_REMOVED lines=12> */
.L_x_73:
[----:B------:R-:W-:Y:S05]  /*2dc0*/  BSYNC B0 ;  /* 0x0000000000007941 */ /* 0x000fea0003800000 */
.L_x_72:
        /* <DEDUP_REMOVED lines=12> */
.L_x_75:
[----:B------:R-:W-:Y:S05]  /*2e90*/  BSYNC B0 ;  /* 0x0000000000007941 */ /* 0x000fea0003800000 */
.L_x_74:
        /* <DEDUP_REMOVED lines=11> */
.L_x_77:
[----:B------:R-:W-:Y:S05]  /*2f50*/  BSYNC B0 ;  /* 0x0000000000007941 */ /* 0x000fea0003800000 */
.L_x_76:
        /* <DEDUP_REMOVED lines=11> */
.L_x_79:
[----:B------:R-:W-:Y:S05]  /*3010*/  BSYNC B0 ;  /* 0x0000000000007941 */ /* 0x000fea0003800000 */
.L_x_78:
        /* <DEDUP_REMOVED lines=12> */
.L_x_81:
[----:B------:R-:W-:Y:S05]  /*30e0*/  BSYNC B0 ;  /* 0x0000000000007941 */ /* 0x000fea0003800000 */
.L_x_80:
        /* <DEDUP_REMOVED lines=12> */
.L_x_83:
[----:B------:R-:W-:Y:S05]  /*31b0*/  BSYNC B0 ;  /* 0x0000000000007941 */ /* 0x000fea0003800000 */
.L_x_82:
[----:B-----5:R-:W-:Y:S01]  /*31c0*/  LOP3.LUT R3, R18, 0xffffe000, RZ, 0xc0, !PT ;  /* 0xffffe00012037812 */ /* 0x020fe200078ec0ff */
[----:B------:R-:W-:Y:S01]  /*31d0*/  BSSY B0, `(.L_x_84) ;  /* 0x0000008000007945 */ /* 0x000fe20003800000 */
[----:B------:R-:W-:-:S03]  /*31e0*/  ISETP.GT.AND P0, PT, R4, 0x8, P0 ;  /* 0x000000080400780c */ /* 0x000fc60000704270 */
[----:B01-34-:R-:W-:-:S04]  /*31f0*/  FMUL R6, R3, R2 ;  /* 0x0000000203067220 */ /* 0x01bfc80000400000 */
[----:B------:R-:W-:-:S05]  /*3200*/  FFMA R53, R53, R0, R6 ;  /* 0x0000000035357223 */ /* 0x000fca0000000006 */
[----:B------:R-:W-:-:S05]  /*3210*/  F2FP.TF32.F32.PACK_B R53, R53 ;  /* 0x00000035ff35723e */ /* 0x000fca00024050ff */
[----:B------:R0:W-:Y:S01]  /*3220*/  @P3 STG.E desc[UR12][R14.64+0xe4], R53 ;  /* 0x0000e4350e003986 */ /* 0x0001e2000c10190c */
[----:B------:R-:W-:Y:S05]  /*3230*/  @!P0 BRA `(.L_x_85) ;  /* 0x0000000000048947 */ /* 0x000fea0003800000 */
[----:B------:R1:W5:Y:S02]  /*3240*/  LDG.E.LTC128B R18, desc[UR12][R8.64+0xe0] ;  /* 0x0000e00c08127981 */ /* 0x000364000c1e1920 */
.L_x_85:
[----:B------:R-:W-:Y:S05]  /*3250*/  BSYNC B0 ;  /* 0x0000000000007941 */ /* 0x000fea0003800000 */
.L_x_84:
[----:B-----5:R-:W-:Y:S01]  /*3260*/  LOP3.LUT R3, R18, 0xffffe000, RZ, 0xc0, !PT ;  /* 0xffffe00012037812 */ /* 0x020fe200078ec0ff */
[----:B------:R-:W-:Y:S01]  /*3270*/  @P0 IMAD.MOV.U32 R5, RZ, RZ, R17 ;  /* 0x000000ffff050224 */ /* 0x000fe200078e0011 */
        /* <DEDUP_REMOVED lines=9> */
.L_x_87:
[----:B------:R-:W-:Y:S05]  /*3310*/  BSYNC B0 ;  /* 0x0000000000007941 */ /* 0x000fea0003800000 */
.L_x_86:
[----:B---3-5:R-:W-:-:S05]  /*3320*/  LOP3.LUT R3, R18, 0xffffe000, RZ, 0xc0, !PT ;  /* 0xffffe00012037812 */ /* 0x028fca00078ec0ff */
[----:B------:R-:W-:-:S04]  /*3330*/  FMUL R2, R3, R2 ;  /* 0x0000000203027220 */ /* 0x000fc80000400000 */
[----:B------:R-:W-:Y:S01]  /*3340*/  FFMA R2, R55, R0, R2 ;  /* 0x0000000037027223 */ /* 0x000fe20000000002 */
[----:B------:R-:W-:Y:S06]  /*3350*/  @!P1 EXIT ;  /* 0x000000000000994d */ /* 0x000fec0003800000 */
[----:B------:R-:W-:-:S05]  /*3360*/  F2FP.TF32.F32.PACK_B R3, R2 ;  /* 0x00000002ff03723e */ /* 0x000fca00024050ff */
[----:B------:R-:W-:Y:S01]  /*3370*/  STG.E desc[UR12][R16.64+0xe4], R3 ;  /* 0x0000e40310007986 */ /* 0x000fe2000c10190c */
[----:B------:R-:W-:Y:S05]  /*3380*/  EXIT ;  /* 0x000000000000794d */ /* 0x000fea0003800000 */
.L_x_27:
[----:B------:R-:W-:Y:S01]  /*3390*/  ULDC.64 UR4, c[0x0][0x5c8] ;  /* 0x0001720000047ab9 */ /* 0x000fe20000000a00 */
[-C--:B--2---:R-:W-:Y:S01]  /*33a0*/  FMUL R9, R24, R0.reuse ;  /* 0x0000000018097220 */ /* 0x084fe20000400000 */
[----:B------:R-:W-:Y:S01]  /*33b0*/  LEA R6, P1, R12, UR4, 0x2 ;  /* 0x000000040c067c11 */ /* 0x000fe2000f8210ff */
[-C--:B------:R-:W-:Y:S01]  /*33c0*/  FMUL R25, R25, R0.reuse ;  /* 0x0000000019197220 */ /* 0x080fe20000400000 */
[----:B------:R-:W-:Y:S01]  /*33d0*/  ISETP.GT.AND P2, PT, R3, 0x1, PT ;  /* 0x000000010300780c */ /* 0x000fe20003f44270 */
[-C--:B------:R-:W-:Y:S01]  /*33e0*/  FMUL R11, R26, R0.reuse ;  /* 0x000000001a0b7220 */ /* 0x080fe20000400000 */
[----:B------:R-:W-:Y:S01]  /*33f0*/  F2FP.TF32.F32.PACK_B R9, R9 ;  /* 0x00000009ff09723e */ /* 0x000fe200024050ff */
[-C--:B------:R-:W-:Y:S01]  /*3400*/  FMUL R27, R27, R0.reuse ;  /* 0x000000001b1b7220 */ /* 0x080fe20000400000 */
[----:B------:R-:W-:Y:S01]  /*3410*/  LEA.HI.X R7, R12, UR5, R19, 0x2, P1 ;  /* 0x000000050c077c11 */ /* 0x000fe200088f1413 */
[-C--:B------:R-:W-:Y:S01]  /*3420*/  FMUL R29, R29, R0.reuse ;  /* 0x000000001d1d7220 */ /* 0x080fe20000400000 */
[----:B------:R-:W-:Y:S01]  /*3430*/  ISETP.GT.AND P4, PT, R4, RZ, P2 ;  /* 0x000000ff0400720c */ /* 0x000fe20001784270 */
[-C--:B------:R-:W-:Y:S01]  /*3440*/  FMUL R13, R30, R0.reuse ;  /* 0x000000001e0d7220 */ /* 0x080fe20000400000 */
[----:B------:R-:W-:Y:S01]  /*3450*/  ISETP.GT.AND P2, PT, R4, 0x8, P2 ;  /* 0x000000080400780c */ /* 0x000fe20001744270 */
[----:B------:R0:W-:Y:S01]  /*3460*/  @P3 STG.E desc[UR12][R6.64], R9 ;  /* 0x0000000906003986 */ /* 0x0001e2000c10190c */
[----:B------:R-:W-:Y:S01]  /*3470*/  SHF.L.U64.HI R5, R16, 0x2, R5 ;  /* 0x0000000210057819 */ /* 0x000fe20000010205 */
[-C--:B------:R-:W-:Y:S01]  /*3480*/  FMUL R31, R31, R0.reuse ;  /* 0x000000001f1f7220 */ /* 0x080fe20000400000 */
[----:B------:R-:W-:Y:S01]  /*3490*/  ISETP.GT.AND P1, PT, R4, 0x8, P0 ;  /* 0x000000080400780c */ /* 0x000fe20000724270 */
[----:B------:R-:W-:Y:S01]  /*34a0*/  FMUL R33, R33, R0 ;  /* 0x0000000021217220 */ /* 0x000fe20000400000 */
[----:B------:R-:W-:Y:S01]  /*34b0*/  LEA R16, P3, R16, R6, 0x2 ;  /* 0x0000000610107211 */ /* 0x000fe200078610ff */
[-C--:B------:R-:W-:Y:S01]  /*34c0*/  FMUL R35, R35, R0.reuse ;  /* 0x0000000023237220 */ /* 0x080fe20000400000 */
[----:B------:R-:W-:Y:S01]  /*34d0*/  F2FP.TF32.F32.PACK_B R25, R25 ;  /* 0x00000019ff19723e */ /* 0x000fe200024050ff */
[-C--:B------:R-:W-:Y:S01]  /*34e0*/  FMUL R37, R37, R0.reuse ;  /* 0x0000000025257220 */ /* 0x080fe20000400000 */
[----:B------:R-:W-:Y:S01]  /*34f0*/  F2FP.TF32.F32.PACK_B R11, R11 ;  /* 0x0000000bff0b723e */ /* 0x000fe200024050ff */
[----:B------:R-:W-:Y:S01]  /*3500*/  IMAD.X R17, R5, 0x1, R7, P3 ;  /* 0x0000000105117824 */ /* 0x000fe200018e0607 */
[----:B------:R-:W-:Y:S01]  /*3510*/  F2FP.TF32.F32.PACK_B R27, R27 ;  /* 0x0000001bff1b723e */ /* 0x000fe200024050ff */
[--C-:B------:R-:W-:Y:S01]  /*3520*/  @P2 IMAD.MOV.U32 R8, RZ, RZ, R16.reuse ;  /* 0x000000ffff082224 */ /* 0x100fe200078e0010 */
[C---:B------:R-:W-:Y:S01]  /*3530*/  ISETP.GT.AND P0, PT, R3.reuse, 0x8, PT ;  /* 0x000000080300780c */ /* 0x040fe20003f04270 */
[--C-:B0-----:R-:W-:Y:S01]  /*3540*/  @P2 IMAD.MOV.U32 R9, RZ, RZ, R17.reuse ;  /* 0x000000ffff092224 */ /* 0x101fe200078e0011 */
[----:B------:R-:W-:Y:S01]  /*3550*/  @P4 STG.E desc[UR12][R6.64+0x4], R25 ;  /* 0x0000041906004986 */ /* 0x000fe2000c10190c */
[----:B------:R-:W-:Y:S01]  /*3560*/  ISETP.GT.AND P3, PT, R3, 0x9, PT ;  /* 0x000000090300780c */ /* 0x000fe20003f64270 */
[-C--:B------:R-:W-:Y:S01]  /*3570*/  FMUL R5, R28, R0.reuse ;  /* 0x000000001c057220 */ /* 0x080fe20000400000 */
[C---:B------:R-:W-:Y:S01]  /*3580*/  ISETP.GT.AND P4, PT, R4.reuse, RZ, P0 ;  /* 0x000000ff0400720c */ /* 0x040fe20000784270 */
[----:B------:R0:W-:Y:S01]  /*3590*/  @P1 STG.E desc[UR12][R16.64], R11 ;  /* 0x0000000b10001986 */ /* 0x0001e2000c10190c */
[C---:B------:R-:W-:Y:S01]  /*35a0*/  ISETP.GT.AND P1, PT, R4.reuse, RZ, P3 ;  /* 0x000000ff0400720c */ /* 0x040fe20001f24270 */
[-C--:B------:R-:W-:Y:S01]  /*35b0*/  FMUL R39, R39, R0.reuse ;  /* 0x0000000027277220 */ /* 0x080fe20000400000 */
[C---:B------:R-:W-:Y:S01]  /*35c0*/  ISETP.GT.AND P3, PT, R4.reuse, 0x8, P3 ;  /* 0x000000080400780c */ /* 0x040fe20001f64270 */
[----:B------:R1:W-:Y:S01]  /*35d0*/  @P2 STG.E desc[UR12][R8.64+0x4], R27 ;  /* 0x0000041b08002986 */ /* 0x0003e2000c10190c */
[----:B------:R-:W-:Y:S01]  /*35e0*/  ISETP.GT.AND P2, PT, R4, 0x8, P0 ;  /* 0x000000080400780c */ /* 0x000fe20000744270 */
[-C--:B------:R-:W-:Y:S01]  /*35f0*/  FMUL R41, R41, R0.reuse ;  /* 0x0000000029297220 */ /* 0x080fe20000400000 */
[----:B------:R-:W-:Y:S01]  /*3600*/  F2FP.TF32.F32.PACK_B R5, R5 ;  /* 0x00000005ff05723e */ /* 0x000fe200024050ff */
[-C--:B------:R-:W-:Y:S01]  /*3610*/  FMUL R43, R43, R0.reuse ;  /* 0x000000002b2b7220 */ /* 0x080fe20000400000 */
[----:B------:R-:W-:Y:S01]  /*3620*/  F2FP.TF32.F32.PACK_B R29, R29 ;  /* 0x0000001dff1d723e */ /* 0x000fe200024050ff */
[-C--:B------:R-:W-:Y:S01]  /*3630*/  FMUL R45, R45, R0.reuse ;  /* 0x000000002d2d7220 */ /* 0x080fe20000400000 */
[----:B------:R-:W-:Y:S01]  /*3640*/  F2FP.TF32.F32.PACK_B R13, R13 ;  /* 0x0000000dff0d723e */ /* 0x000fe200024050ff */
[----:B------:R2:W-:Y:S01]  /*3650*/  @P4 STG.E desc[UR12][R6.64+0x20], R5 ;  /* 0x0000200506004986 */ /* 0x0005e2000c10190c */
[C---:B------:R-:W-:Y:S01]  /*3660*/  ISETP.GT.AND P0, PT, R3.reuse, 0x10, PT ;  /* 0x000000100300780c */ /* 0x040fe20003f04270 */
[-C--:B0-----:R-:W-:Y:S01]  /*3670*/  FMUL R11, R34, R0.reuse ;  /* 0x00000000220b7220 */ /* 0x081fe20000400000 */
[----:B------:R-:W-:Y:S01]  /*3680*/  F2FP.TF32.F32.PACK_B R31, R31 ;  /* 0x0000001fff1f723e */ /* 0x000fe200024050ff */
[----:B------:R-:W-:Y:S01]  /*3690*/  @P1 STG.E desc[UR12][R6.64+0x24], R29 ;  /* 0x0000241d06001986 */ /* 0x000fe2000c10190c */
[----:B------:R-:W-:Y:S01]  /*36a0*/  ISETP.GT.AND P1, PT, R3, 0x11, PT ;  /* 0x000000110300780c */ /* 0x000fe20003f24270 */
[----:B-1----:R-:W-:Y:S01]  /*36b0*/  @P2 IMAD.MOV.U32 R8, RZ, RZ, R16 ;  /* 0x000000ffff082224 */ /* 0x002fe200078e0010 */
[C---:B------:R-:W-:Y:S01]  /*36c0*/  ISETP.GT.AND P5, PT, R4.reuse, RZ, P0 ;  /* 0x000000ff0400720c */ /* 0x040fe200007a4270 */
[----:B------:R-:W-:Y:S01]  /*36d0*/  @P2 IMAD.MOV.U32 R9, RZ, RZ, R17 ;  /* 0x000000ffff092224 */ /* 0x000fe200078e0011 */
[----:B------:R-:W-:Y:S01]  /*36e0*/  ISETP.GT.AND P4, PT, R4, RZ, P1 ;  /* 0x000000ff0400720c */ /* 0x000fe20000f84270 */
[-C--:B------:R-:W-:Y:S01]  /*36f0*/  FMUL R47, R47, R0.reuse ;  /* 0x000000002f2f7220 */ /* 0x080fe20000400000 */
[----:B------:R-:W-:Y:S01]  /*3700*/  F2FP.TF32.F32.PACK_B R33, R33 ;  /* 0x00000021ff21723e */ /* 0x000fe200024050ff */
[-C--:B--2---:R-:W-:Y:S01]  /*3710*/  FMUL R5, R32, R0.reuse ;  /* 0x0000000020057220 */ /* 0x084fe20000400000 */
[----:B------:R0:W-:Y:S01]  /*3720*/  @P2 STG.E desc[UR12][R8.64+0x20], R13 ;  /* 0x0000200d08002986 */ /* 0x0001e2000c10190c */
[----:B------:R-:W-:Y:S01]  /*3730*/  ISETP.GT.AND P2, PT, R4, 0x8, P0 ;  /* 0x000000080400780c */ /* 0x000fe20000744270 */
[-C--:B------:R-:W-:Y:S01]  /*3740*/  FMUL R49, R49, R0.reuse ;  /* 0x0000000031317220 */ /* 0x080fe20000400000 */
[----:B------:R-:W-:Y:S01]  /*3750*/  ISETP.GT.AND P0, PT, R3, 0x18, PT ;  /* 0x000000180300780c */ /* 0x000fe20003f04270 */
[-C--:B------:R-:W-:Y:S01]  /*3760*/  FMUL R51, R51, R0.reuse ;  /* 0x0000000033337220 */ /* 0x080fe20000400000 */
[----:B------:R-:W-:Y:S01]  /*3770*/  F2FP.TF32.F32.PACK_B R5, R5 ;  /* 0x00000005ff05723e */ /* 0x000fe200024050ff */
[-C--:B------:R-:W-:Y:S01]  /*3780*/  FMUL R53, R53, R0.reuse ;  /* 0x0000000035357220 */ /* 0x080fe20000400000 */
[----:B------:R-:W-:Y:S01]  /*3790*/  F2FP.TF32.F32.PACK_B R11, R11 ;  /* 0x0000000bff0b723e */ /* 0x000fe200024050ff */
[----:B------:R-:W-:Y:S01]  /*37a0*/  FMUL R15, R54, R0 ;  /* 0x00000000360f7220 */ /* 0x000fe20000400000 */
[----:B------:R-:W-:-:S02]  /*37b0*/  F2FP.TF32.F32.PACK_B R35, R35 ;  /* 0x00000023ff23723e */ /* 0x000fc400024050ff */
[----:B------:R-:W-:Y:S01]  /*37c0*/  F2FP.TF32.F32.PACK_B R37, R37 ;  /* 0x00000025ff25723e */ /* 0x000fe200024050ff */
[----:B0-----:R-:W-:Y:S02]  /*37d0*/  @P3 IMAD.MOV.U32 R8, RZ, RZ, R16 ;  /* 0x000000ffff083224 */ /* 0x001fe400078e0010 */
[----:B------:R-:W-:Y:S01]  /*37e0*/  FMUL R13, R38, R0 ;  /* 0x00000000260d7220 */ /* 0x000fe20000400000 */
[----:B------:R-:W-:Y:S01]  /*37f0*/  @P3 IMAD.MOV.U32 R9, RZ, RZ, R17 ;  /* 0x000000ffff093224 */ /* 0x000fe200078e0011 */
[----:B------:R-:W-:Y:S02]  /*3800*/  F2FP.TF32.F32.PACK_B R39, R39 ;  /* 0x00000027ff27723e */ /* 0x000fe400024050ff */
[----:B------:R-:W-:Y:S02]  /*3810*/  F2FP.TF32.F32.PACK_B R41, R41 ;  /* 0x00000029ff29723e */ /* 0x000fe400024050ff */
[----:B------:R0:W-:Y:S01]  /*3820*/  @P3 STG.E desc[UR12][R8.64+0x24], R31 ;  /* 0x0000241f08003986 */ /* 0x0001e2000c10190c */
[----:B------:R-:W-:-:S02]  /*3830*/  ISETP.GT.AND P3, PT, R4, 0x8, P1 ;  /* 0x000000080400780c */ /* 0x000fc40000f64270 */
[----:B------:R-:W-:Y:S01]  /*3840*/  ISETP.GT.AND P1, PT, R3, 0x19, PT ;  /* 0x000000190300780c */ /* 0x000fe20003f24270 */
[----:B------:R1:W-:Y:S01]  /*3850*/  @P5 STG.E desc[UR12][R6.64+0x40], R5 ;  /* 0x0000400506005986 */ /* 0x0003e2000c10190c */
[C---:B------:R-:W-:Y:S02]  /*3860*/  ISETP.GT.AND P5, PT, R4.reuse, RZ, P0 ;  /* 0x000000ff0400720c */ /* 0x040fe400007a4270 */
[----:B------:R-:W-:Y:S01]  /*3870*/  F2FP.TF32.F32.PACK_B R13, R13 ;  /* 0x0000000dff0d723e */ /* 0x000fe200024050ff */
[----:B------:R-:W-:Y:S01]  /*3880*/  @P4 STG.E desc[UR12][R6.64+0x44], R33 ;  /* 0x0000442106004986 */ /* 0x000fe2000c10190c */
[----:B------:R-:W-:Y:S02]  /*3890*/  ISETP.GT.AND P4, PT, R4, RZ, P1 ;  /* 0x000000ff0400720c */ /* 0x000fe40000f84270 */
[----:B------:R-:W-:Y:S01]  /*38a0*/  F2FP.TF32.F32.PACK_B R43, R43 ;  /* 0x0000002bff2b723e */ /* 0x000fe200024050ff */
[----:B0-----:R-:W-:Y:S01]  /*38b0*/  @P2 IMAD.MOV.U32 R8, RZ, RZ, R16 ;  /* 0x000000ffff082224 */ /* 0x001fe200078e0010 */
[----:B------:R-:W-:Y:S01]  /*38c0*/  F2FP.TF32.F32.PACK_B R45, R45 ;  /* 0x0000002dff2d723e */ /* 0x000fe200024050ff */
[----:B------:R-:W-:Y:S01]  /*38d0*/  @P2 IMAD.MOV.U32 R9, RZ, RZ, R17 ;  /* 0x000000ffff092224 */ /* 0x000fe200078e0011 */
[----:B------:R-:W-:Y:S01]  /*38e0*/  F2FP.TF32.F32.PACK_B R47, R47 ;  /* 0x0000002fff2f723e */ /* 0x000fe200024050ff */
[----:B-1----:R-:W-:Y:S01]  /*38f0*/  FMUL R5, R36, R0 ;  /* 0x0000000024057220 */ /* 0x002fe20000400000 */
[----:B------:R-:W-:-:S02]  /*3900*/  F2FP.TF32.F32.PACK_B R49, R49 ;  /* 0x00000031ff31723e */ /* 0x000fc400024050ff */
[----:B------:R0:W-:Y:S01]  /*3910*/  @P2 STG.E desc[UR12][R8.64+0x40], R11 ;  /* 0x0000400b08002986 */ /* 0x0001e2000c10190c */
[----:B------:R-:W-:Y:S02]  /*3920*/  ISETP.GT.AND P2, PT, R4, 0x8, P0 ;  /* 0x000000080400780c */ /* 0x000fe40000744270 */
[----:B------:R-:W-:Y:S02]  /*3930*/  F2FP.TF32.F32.PACK_B R5, R5 ;  /* 0x00000005ff05723e */ /* 0x000fe400024050ff */
[----:B------:R-:W-:Y:S02]  /*3940*/  ISETP.GT.AND P0, PT, R3, 0x20, PT ;  /* 0x000000200300780c */ /* 0x000fe40003f04270 */
[----:B------:R-:W-:Y:S02]  /*3950*/  F2FP.TF32.F32.PACK_B R51, R51 ;  /* 0x00000033ff33723e */ /* 0x000fe400024050ff */
[----:B------:R-:W-:Y:S02]  /*3960*/  F2FP.TF32.F32.PACK_B R53, R53 ;  /* 0x00000035ff35723e */ /* 0x000fe400024050ff */
[----:B------:R-:W-:Y:S01]  /*3970*/  F2FP.TF32.F32.PACK_B R15, R15 ;  /* 0x0000000fff0f723e */ /* 0x000fe200024050ff */
[----:B0-----:R-:W-:-:S02]  /*3980*/  @P3 IMAD.MOV.U32 R8, RZ, RZ, R16 ;  /* 0x000000ffff083224 */ /* 0x001fc400078e0010 */
[----:B------:R-:W-:Y:S01]  /*3990*/  FMUL R11, R42, R0 ;  /* 0x000000002a0b7220 */ /* 0x000fe20000400000 */
[----:B------:R-:W-:-:S04]  /*39a0*/  @P3 IMAD.MOV.U32 R9, RZ, RZ, R17 ;  /* 0x000000ffff093224 */ /* 0x000fc800078e0011 */
[----:B------:R-:W-:Y:S01]  /*39b0*/  F2FP.TF32.F32.PACK_B R11, R11 ;  /* 0x0000000bff0b723e */ /* 0x000fe200024050ff */
[----:B------:R0:W-:Y:S01]  /*39c0*/  @P3 STG.E desc[UR12][R8.64+0x44], R35 ;  /* 0x0000442308003986 */ /* 0x0001e2000c10190c */
[C---:B------:R-:W-:Y:S02]  /*39d0*/  ISETP.GT.AND P3, PT, R4.reuse, 0x8, P1 ;  /* 0x000000080400780c */ /* 0x040fe40000f64270 */
[C---:B------:R-:W-:Y:S01]  /*39e0*/  ISETP.GT.AND P1, PT, R3.reuse, 0x21, PT ;  /* 0x000000210300780c */ /* 0x040fe20003f24270 */
[----:B------:R1:W-:Y:S01]  /*39f0*/  @P5 STG.E desc[UR12][R6.64+0x60], R5 ;  /* 0x0000600506005986 */ /* 0x0003e2000c10190c */
[C---:B------:R-:W-:Y:S02]  /*3a00*/  ISETP.GT.AND P5, PT, R4.reuse, RZ, P0 ;  /* 0x000000ff0400720c */ /* 0x040fe400007a4270 */
[----:B------:R-:W-:Y:S01]  /*3a10*/  ISETP.GT.AND P0, PT, R4, 0x8, P0 ;  /* 0x000000080400780c */ /* 0x000fe20000704270 */
[----:B------:R-:W-:Y:S01]  /*3a20*/  @P4 STG.E desc[UR12][R6.64+0x64], R37 ;  /* 0x0000642506004986 */ /* 0x000fe2000c10190c */
[----:B------:R-:W-:Y:S01]  /*3a30*/  ISETP.GT.AND P4, PT, R3, 0x29, PT ;  /* 0x000000290300780c */ /* 0x000fe20003f84270 */
[----:B0-----:R-:W-:-:S03]  /*3a40*/  @P2 IMAD.MOV.U32 R8, RZ, RZ, R16 ;  /* 0x000000ffff082224 */ /* 0x001fc600078e0010 */
[C---:B------:R-:W-:Y:S01]  /*3a50*/  ISETP.GT.AND P6, PT, R4.reuse, RZ, P4 ;  /* 0x000000ff0400720c */ /* 0x040fe200027c4270 */
[----:B------:R-:W-:Y:S01]  /*3a60*/  @P2 IMAD.MOV.U32 R9, RZ, RZ, R17 ;  /* 0x000000ffff092224 */ /* 0x000fe200078e0011 */
[----:B------:R-:W-:Y:S01]  /*3a70*/  ISETP.GT.AND P4, PT, R4, 0x8, P4 ;  /* 0x000000080400780c */ /* 0x000fe20002784270 */
[----:B-1----:R-:W-:-:S03]  /*3a80*/  FMUL R5, R40, R0 ;  /* 0x0000000028057220 */ /* 0x002fc60000400000 */
[----:B------:R0:W-:Y:S01]  /*3a90*/  @P2 STG.E desc[UR12][R8.64+0x60], R13 ;  /* 0x0000600d08002986 */ /* 0x0001e2000c10190c */
[C---:B------:R-:W-:Y:S02]  /*3aa0*/  ISETP.GT.AND P2, PT, R4.reuse, RZ, P1 ;  /* 0x000000ff0400720c */ /* 0x040fe40000f44270 */
[----:B------:R-:W-:Y:S02]  /*3ab0*/  F2FP.TF32.F32.PACK_B R5, R5 ;  /* 0x00000005ff05723e */ /* 0x000fe400024050ff */
[----:B------:R-:W-:Y:S02]  /*3ac0*/  ISETP.GT.AND P1, PT, R4, 0x8, P1 ;  /* 0x000000080400780c */ /* 0x000fe40000f24270 */
[----:B------:R-:W-:Y:S02]  /*3ad0*/  @P6 IMAD.MOV.U32 R2, RZ, RZ, R6 ;  /* 0x000000ffff026224 */ /* 0x000fe400078e0006 */
[----:B0-----:R-:W-:Y:S02]  /*3ae0*/  @P3 IMAD.MOV.U32 R8, RZ, RZ, R16 ;  /* 0x000000ffff083224 */ /* 0x001fe400078e0010 */
[----:B------:R-:W-:Y:S01]  /*3af0*/  FMUL R13, R52, R0 ;  /* 0x00000000340d7220 */ /* 0x000fe20000400000 */
[----:B------:R-:W-:-:S04]  /*3b00*/  @P3 IMAD.MOV.U32 R9, RZ, RZ, R17 ;  /* 0x000000ffff093224 */ /* 0x000fc800078e0011 */
[----:B------:R-:W-:Y:S01]  /*3b10*/  F2FP.TF32.F32.PACK_B R13, R13 ;  /* 0x0000000dff0d723e */ /* 0x000fe200024050ff */
[----:B------:R0:W-:Y:S04]  /*3b20*/  @P3 STG.E desc[UR12][R8.64+0x64], R39 ;  /* 0x0000642708003986 */ /* 0x0001e8000c10190c */
[----:B------:R1:W-:Y:S01]  /*3b30*/  @P5 STG.E desc[UR12][R6.64+0x80], R5 ;  /* 0x0000800506005986 */ /* 0x0003e2000c10190c */
[----:B------:R-:W-:-:S03]  /*3b40*/  ISETP.GT.AND P5, PT, R3, 0x28, PT ;  /* 0x000000280300780c */ /* 0x000fc60003fa4270 */
[----:B------:R-:W-:Y:S01]  /*3b50*/  @P2 STG.E desc[UR12][R6.64+0x84], R41 ;  /* 0x0000842906002986 */ /* 0x000fe2000c10190c */
[C---:B------:R-:W-:Y:S02]  /*3b60*/  ISETP.GT.AND P3, PT, R4.reuse, RZ, P5 ;  /* 0x000000ff0400720c */ /* 0x040fe40002f64270 */
[----:B------:R-:W-:Y:S01]  /*3b70*/  ISETP.GT.AND P5, PT, R4, 0x8, P5 ;  /* 0x000000080400780c */ /* 0x000fe20002fa4270 */
[----:B0-----:R-:W-:Y:S01]  /*3b80*/  @P0 IMAD.MOV.U32 R8, RZ, RZ, R16 ;  /* 0x000000ffff080224 */ /* 0x001fe200078e0010 */
[----:B------:R-:W-:Y:S01]  /*3b90*/  ISETP.GT.AND P2, PT, R3, 0x31, PT ;  /* 0x000000310300780c */ /* 0x000fe20003f44270 */
[----:B------:R-:W-:Y:S02]  /*3ba0*/  @P0 IMAD.MOV.U32 R9, RZ, RZ, R17 ;  /* 0x000000ffff090224 */ /* 0x000fe400078e0011 */
[----:B-1----:R-:W-:-:S03]  /*3bb0*/  FMUL R5, R44, R0 ;  /* 0x000000002c057220 */ /* 0x002fc60000400000 */
[----:B------:R0:W-:Y:S01]  /*3bc0*/  @P0 STG.E desc[UR12][R8.64+0x80], R11 ;  /* 0x0000800b08000986 */ /* 0x0001e2000c10190c */
[----:B------:R-:W-:Y:S02]  /*3bd0*/  ISETP.GT.AND P0, PT, R3, 0x39, PT ;  /* 0x000000390300780c */ /* 0x000fe40003f04270 */
[----:B------:R-:W-:Y:S01]  /*3be0*/  F2FP.TF32.F32.PACK_B R5, R5 ;  /* 0x00000005ff05723e */ /* 0x000fe200024050ff */
[----:B0-----:R-:W-:Y:S02]  /*3bf0*/  @P1 IMAD.MOV.U32 R8, RZ, RZ, R16 ;  /* 0x000000ffff081224 */ /* 0x001fe400078e0010 */
[----:B------:R-:W-:Y:S01]  /*3c00*/  FMUL R11, R46, R0 ;  /* 0x000000002e0b7220 */ /* 0x000fe20000400000 */
[----:B------:R-:W-:-:S04]  /*3c10*/  @P1 IMAD.MOV.U32 R9, RZ, RZ, R17 ;  /* 0x000000ffff091224 */ /* 0x000fc800078e0011 */
[----:B------:R-:W-:Y:S01]  /*3c20*/  F2FP.TF32.F32.PACK_B R11, R11 ;  /* 0x0000000bff0b723e */ /* 0x000fe200024050ff */
[----:B------:R0:W-:Y:S01]  /*3c30*/  @P1 STG.E desc[UR12][R8.64+0x84], R43 ;  /* 0x0000842b08001986 */ /* 0x0001e2000c10190c */
[----:B------:R-:W-:-:S03]  /*3c40*/  ISETP.GT.AND P1, PT, R3, 0x38, PT ;  /* 0x000000380300780c */ /* 0x000fc60003f24270 */
[----:B------:R1:W-:Y:S01]  /*3c50*/  @P3 STG.E desc[UR12][R6.64+0xa0], R5 ;  /* 0x0000a00506003986 */ /* 0x0003e2000c10190c */
[----:B------:R-:W-:Y:S01]  /*3c60*/  ISETP.GT.AND P3, PT, R3, 0x30, PT ;  /* 0x000000300300780c */ /* 0x000fe20003f64270 */
[----:B------:R-:W-:-:S05]  /*3c70*/  @P6 IMAD.MOV.U32 R3, RZ, RZ, R7 ;  /* 0x000000ffff036224 */ /* 0x000fca00078e0007 */
[----:B------:R2:W-:Y:S01]  /*3c80*/  @P6 STG.E desc[UR12][R2.64+0xa4], R45 ;  /* 0x0000a42d02006986 */ /* 0x0005e2000c10190c */
[----:B------:R-:W-:Y:S01]  /*3c90*/  ISETP.GT.AND P6, PT, R4, RZ, P3 ;  /* 0x000000ff0400720c */ /* 0x000fe20001fc4270 */
[-C--:B0-----:R-:W-:Y:S01]  /*3ca0*/  FMUL R9, R50, R0.reuse ;  /* 0x0000000032097220 */ /* 0x081fe20000400000 */
[----:B------:R-:W-:Y:S01]  /*3cb0*/  ISETP.GT.AND P3, PT, R4, 0x8, P3 ;  /* 0x000000080400780c */ /* 0x000fe20001f64270 */
[-C--:B-1----:R-:W-:Y:S01]  /*3cc0*/  FMUL R5, R48, R0.reuse ;  /* 0x0000000030057220 */ /* 0x082fe20000400000 */
[----:B------:R-:W-:Y:S02]  /*3cd0*/  FMUL R0, R55, R0 ;  /* 0x0000000037007220 */ /* 0x000fe40000400000 */
[----:B------:R-:W-:Y:S02]  /*3ce0*/  F2FP.TF32.F32.PACK_B R9, R9 ;  /* 0x00000009ff09723e */ /* 0x000fe400024050ff */
[----:B------:R-:W-:Y:S01]  /*3cf0*/  F2FP.TF32.F32.PACK_B R5, R5 ;  /* 0x00000005ff05723e */ /* 0x000fe200024050ff */
[----:B--2---:R-:W-:-:S02]  /*3d00*/  @P5 IMAD.MOV.U32 R2, RZ, RZ, R16 ;  /* 0x000000ffff025224 */ /* 0x004fc400078e0010 */
[----:B------:R-:W-:-:S05]  /*3d10*/  @P5 IMAD.MOV.U32 R3, RZ, RZ, R17 ;  /* 0x000000ffff035224 */ /* 0x000fca00078e0011 */
[----:B------:R0:W-:Y:S01]  /*3d20*/  @P5 STG.E desc[UR12][R2.64+0xa0], R11 ;  /* 0x0000a00b02005986 */ /* 0x0001e2000c10190c */
[C---:B------:R-:W-:Y:S02]  /*3d30*/  ISETP.GT.AND P5, PT, R4.reuse, RZ, P2 ;  /* 0x000000ff0400720c */ /* 0x040fe400017a4270 */
[----:B------:R-:W-:Y:S01]  /*3d40*/  ISETP.GT.AND P2, PT, R4, 0x8, P2 ;  /* 0x000000080400780c */ /* 0x000fe20001744270 */
[----:B0-----:R-:W-:Y:S02]  /*3d50*/  @P4 IMAD.MOV.U32 R2, RZ, RZ, R16 ;  /* 0x000000ffff024224 */ /* 0x001fe400078e0010 */
        /* <DEDUP_REMOVED lines=11> */
[----:B------:R0:W-:Y:S02]  /*3e10*/  @P5 STG.E desc[UR12][R2.64+0xc4], R49 ;  /* 0x0000c43102005986 */ /* 0x0001e4000c10190c */
        /* <DEDUP_REMOVED lines=8> */
[----:B------:R0:W-:Y:S04]  /*3ea0*/  @P4 STG.E desc[UR12][R2.64+0xe0], R13 ;  /* 0x0000e00d02004986 */ /* 0x0001e8000c10190c */
[----:B------:R1:W-:Y:S01]  /*3eb0*/  @P6 STG.E desc[UR12][R6.64+0xe4], R53 ;  /* 0x0000e43506006986 */ /* 0x0003e2000c10190c */
[----:B0-----:R-:W-:Y:S02]  /*3ec0*/  @P1 IMAD.MOV.U32 R2, RZ, RZ, R16 ;  /* 0x000000ffff021224 */ /* 0x001fe400078e0010 */
[----:B------:R-:W-:-:S05]  /*3ed0*/  @P1 IMAD.MOV.U32 R3, RZ, RZ, R17 ;  /* 0x000000ffff031224 */ /* 0x000fca00078e0011 */
[----:B------:R1:W-:Y:S01]  /*3ee0*/  @P1 STG.E desc[UR12][R2.64+0xe0], R15 ;  /* 0x0000e00f02001986 */ /* 0x0003e2000c10190c */
[----:B------:R-:W-:Y:S05]  /*3ef0*/  @!P0 EXIT ;  /* 0x000000000000894d */ /* 0x000fea0003800000 */
[----:B-1----:R-:W-:-:S05]  /*3f00*/  F2FP.TF32.F32.PACK_B R3, R0 ;  /* 0x00000000ff03723e */ /* 0x002fca00024050ff */
[----:B------:R-:W-:Y:S01]  /*3f10*/  STG.E desc[UR12][R16.64+0xe4], R3 ;  /* 0x0000e40310007986 */ /* 0x000fe2000c10190c */
[----:B------:R-:W-:Y:S05]  /*3f20*/  EXIT ;  /* 0x000000000000794d */ /* 0x000fea0003800000 */
.L_x_13:
[----:B------:R-:W-:-:S13]  /*3f30*/  ISETP.NE.AND P0, PT, R15, RZ, PT ;  /* 0x000000ff0f00720c */ /* 0x000fda0003f05270 */
[----:B------:R-:W-:Y:S05]  /*3f40*/  @P0 EXIT ;  /* 0x000000000000094d */ /* 0x000fea0003800000 */
[----:B------:R-:W2:Y:S01]  /*3f50*/  S2UR UR4, SR_CgaCtaId ;  /* 0x00000000000479c3 */ /* 0x000ea20000008800 */
[----:B------:R-:W-:Y:S01]  /*3f60*/  ELECT P0, URZ, PT ;  /* 0x00000000003f782f */ /* 0x000fe20003800000 */
[----:B------:R-:W-:Y:S01]  /*3f70*/  BSSY B0, `(.L_x_88) ;  /* 0x0000248000007945 */ /* 0x000fe20003800000 */
[----:B--2--5:R-:W-:-:S11]  /*3f80*/  IMAD.U32 R0, RZ, RZ, UR4 ;  /* 0x00000004ff007e24 */ /* 0x024fd6000f8e00ff */
[----:B------:R-:W-:Y:S05]  /*3f90*/  @!P0 BRA `(.L_x_89) ;  /* 0x0000002400148947 */ /* 0x000fea0003800000 */
[----:B------:R-:W-:Y:S01]  /*3fa0*/  ISETP.GE.AND P0, PT, R3, 0x1, PT ;  /* 0x000000010300780c */ /* 0x000fe20003f06270 */
[----:B---3--:R-:W-:-:S05]  /*3fb0*/  IMAD.SHL.U32 R2, R0, 0x4, RZ ;  /* 0x0000000400027824 */ /* 0x008fca00078e00ff */
[----:B------:R-:W-:-:S05]  /*3fc0*/  LOP3.LUT R2, R2, 0x4, RZ, 0xc0, !PT ;  /* 0x0000000402027812 */ /* 0x000fca00078ec0ff */
[----:B------:R-:W-:Y:S02]  /*3fd0*/  IMAD R11, R11, 0x40, R2 ;  /* 0x000000400b0b7824 */ /* 0x000fe400078e0202 */
[----:B------:R-:W-:Y:S05]  /*3fe0*/  @!P0 BRA `(.L_x_89) ;  /* 0x0000002400008947 */ /* 0x000fea0003800000 */
[----:B------:R-:W-:Y:S01]  /*3ff0*/  LOP3.LUT P0, RZ, R8, 0x1f, RZ, 0xc0, !PT ;  /* 0x0000001f08ff7812 */ /* 0x000fe2000780c0ff */
[----:B------:R-:W-:Y:S01]  /*4000*/  IMAD R14, R16, R17, RZ ;  /* 0x00000011100e7224 */ /* 0x000fe200078e02ff */
[----:B------:R-:W-:Y:S01]  /*4010*/  ISETP.NE.AND P1, PT, R9, RZ, PT ;  /* 0x000000ff0900720c */ /* 0x000fe20003f25270 */
[----:B------:R-:W-:Y:S01]  /*4020*/  IMAD.SHL.U32 R12, R7, 0x40, RZ ;  /* 0x00000040070c7824 */ /* 0x000fe200078e00ff */
[----:B------:R-:W-:Y:S01]  /*4030*/  ISETP.NE.OR P0, PT, R9, RZ, !P0 ;  /* 0x000000ff0900720c */ /* 0x000fe20004705670 */
[C---:B------:R-:W-:Y:S01]  /*4040*/  VIADD R28, R11.reuse, 0x8 ;  /* 0x000000080b1c7836 */ /* 0x040fe20000000000 */
[----:B------:R-:W-:Y:S01]  /*4050*/  LOP3.LUT R2, R0, 0x1, RZ, 0xc0, !PT ;  /* 0x0000000100027812 */ /* 0x000fe200078ec0ff */
[C---:B------:R-:W-:Y:S01]  /*4060*/  VIADD R27, R11.reuse, 0x10 ;  /* 0x000000100b1b7836 */ /* 0x040fe20000000000 */
[----:B------:R-:W-:Y:S01]  /*4070*/  LOP3.LUT R19, R4, 0x2, RZ, 0xfc, !PT ;  /* 0x0000000204137812 */ /* 0x000fe200078efcff */
[C---:B------:R-:W-:Y:S01]  /*4080*/  VIADD R26, R11.reuse, 0x18 ;  /* 0x000000180b1a7836 */ /* 0x040fe20000000000 */
[----:B------:R-:W-:Y:S01]  /*4090*/  CS2R R16, SRZ ;  /* 0x0000000000107805 */ /* 0x000fe2000001ff00 */
[----:B------:R-:W-:-:S02]  /*40a0*/  VIADD R25, R11, 0x20 ;  /* 0x000000200b197836 */ /* 0x000fc40000000000 */
[C---:B------:R-:W-:Y:S02]  /*40b0*/  VIADD R24, R11.reuse, 0x28 ;  /* 0x000000280b187836 */ /* 0x040fe40000000000 */
[C---:B------:R-:W-:Y:S02]  /*40c0*/  VIADD R23, R11.reuse, 0x30 ;  /* 0x000000300b177836 */ /* 0x040fe40000000000 */
[----:B------:R-:W-:Y:S02]  /*40d0*/  VIADD R22, R11, 0x38 ;  /* 0x000000380b167836 */ /* 0x000fe40000000000 */
[----:B------:R-:W-:Y:S02]  /*40e0*/  IMAD.MOV.U32 R5, RZ, RZ, 0x1 ;  /* 0x00000001ff057424 */ /* 0x000fe400078e00ff */
[----:B------:R-:W-:Y:S02]  /*40f0*/  IMAD.MOV.U32 R10, RZ, RZ, RZ ;  /* 0x000000ffff0a7224 */ /* 0x000fe400078e00ff */
[----:B------:R-:W-:-:S02]  /*4100*/  IMAD.MOV.U32 R15, RZ, RZ, RZ ;  /* 0x000000ffff0f7224 */ /* 0x000fc400078e00ff */
[----:B------:R-:W-:Y:S02]  /*4110*/  IMAD R14, R13, R14, 0x1 ;  /* 0x000000010d0e7424 */ /* 0x000fe400078e020e */
[C---:B------:R-:W-:Y:S02]  /*4120*/  VIADD R30, R12.reuse, 0x8 ;  /* 0x000000080c1e7836 */ /* 0x040fe40000000000 */
[C---:B------:R-:W-:Y:S02]  /*4130*/  VIADD R31, R12.reuse, 0x10 ;  /* 0x000000100c1f7836 */ /* 0x040fe40000000000 */
[C---:B------:R-:W-:Y:S02]  /*4140*/  VIADD R32, R12.reuse, 0x18 ;  /* 0x000000180c207836 */ /* 0x040fe40000000000 */
[C---:B------:R-:W-:Y:S02]  /*4150*/  VIADD R33, R12.reuse, 0x20 ;  /* 0x000000200c217836 */ /* 0x040fe40000000000 */
[----:B------:R-:W-:-:S02]  /*4160*/  VIADD R34, R12, 0x28 ;  /* 0x000000280c227836 */ /* 0x000fc40000000000 */
[C---:B------:R-:W-:Y:S02]  /*4170*/  VIADD R35, R12.reuse, 0x30 ;  /* 0x000000300c237836 */ /* 0x040fe40000000000 */
[----:B------:R-:W-:-:S07]  /*4180*/  VIADD R29, R12, 0x38 ;  /* 0x000000380c1d7836 */ /* 0x000fce0000000000 */
.L_x_93:
[----:B------:R-:W0:Y:S01]  /*4190*/  S2UR UR4, SR_CgaCtaId ;  /* 0x00000000000479c3 */ /* 0x000e220000008800 */
[----:B------:R-:W-:Y:S02]  /*41a0*/  MOV R7, 0x400 ;  /* 0x0000040000077802 */ /* 0x000fe40000000f00 */
[----:B------:R-:W-:Y:S01]  /*41b0*/  SHF.L.U32 R6, R5, 0x1f, RZ ;  /* 0x0000001f05067819 */ /* 0x000fe200000006ff */
[----:B0-----:R-:W-:-:S05]  /*41c0*/  IMAD.U32 R0, RZ, RZ, UR4 ;  /* 0x00000004ff007e24 */ /* 0x001fca000f8e00ff */
[----:B------:R-:W-:-:S05]  /*41d0*/  LEA R18, R0, R7, 0x18 ;  /* 0x0000000700127211 */ /* 0x000fca00078ec0ff */
[----:B------:R-:W-:-:S07]  /*41e0*/  IMAD R7, R17, 0x8, R18 ;  /* 0x0000000811077824 */ /* 0x000fce00078e0212 */
.L_x_90:
[----:B0-----:R0:W1:Y:S02]  /*41f0*/  SYNCS.PHASECHK.TRANS64.TRYWAIT P2, [R7+URZ+0x38038], R6 ;  /* 0x03803806070075a7 */ /* 0x001064000804017f */
[----:B-1----:R-:W-:Y:S05]  /*4200*/  @!P2 NANOSLEEP.SYNCS 0x989680 ;  /* 0x009896800000a95d */ /* 0x002fea0003900000 */
[----:B------:R-:W1:Y:S02]  /*4210*/  @!P2 SYNCS.PHASECHK.TRANS64 P2, [R7+URZ+0x38038], R6 ;  /* 0x038038060700a5a7 */ /* 0x000e64000804007f */
[----:B-1----:R-:W-:Y:S05]  /*4220*/  @!P2 BRA `(.L_x_90) ;  /* 0xfffffffc00f0a947 */ /* 0x002fea000383ffff */
[----:B0-----:R-:W0:Y:S02]  /*4230*/  @!P1 LDC R6, c[0x0][0x500] ;  /* 0x00014000ff069b82 */ /* 0x001e240000000800 */
[----:B0-----:R0:W-:Y:S02]  /*4240*/  @!P1 SYNCS.ARRIVE.TRANS64 RZ, [R7+URZ+0x38000], R6 ;  /* 0x0380000607ff99a7 */ /* 0x0011e4000800003f */
[----:B0-----:R-:W-:-:S04]  /*4250*/  PRMT R6, R19, 0x9910, RZ ;  /* 0x0000991013067816 */ /* 0x001fc800000000ff */
[----:B------:R-:W-:-:S13]  /*4260*/  ISETP.NE.AND P2, PT, R6, 0x2, PT ;  /* 0x000000020600780c */ /* 0x000fda0003f45270 */
[----:B------:R-:W-:Y:S05]  /*4270*/  @P2 BRA `(.L_x_91) ;  /* 0x0000000000042947 */ /* 0x000fea0003800000 */
[----:B------:R-:W-:Y:S01]  /*4280*/  BPT.TRAP 0x1 ;  /* 0x000000040000795c */ /* 0x000fe20000300000 */
.L_x_91:
[----:B------:R-:W-:Y:S05]  /*4290*/  @P0 BRA `(.L_x_92) ;  /* 0x0000000000040947 */ /* 0x000fea0003800000 */
[----:B------:R-:W-:Y:S01]  /*42a0*/  BPT.TRAP 0x1 ;  /* 0x000000040000795c */ /* 0x000fe20000300000 */
.L_x_92:
[----:B------:R-:W-:Y:S01]  /*42b0*/  R2UR UR9, R7 ;  /* 0x00000000070972ca */ /* 0x000fe200000e0000 */
[----:B------:R-:W0:Y:S01]  /*42c0*/  LDC.64 R8, c[0x0][0x3d8] ;  /* 0x0000f600ff087b82 */ /* 0x000e220000000a00 */
[----:B------:R-:W-:Y:S01]  /*42d0*/  ULDC UR22, c[0x0][0x380] ;  /* 0x0000e00000167ab9 */ /* 0x000fe20000000800 */
[----:B------:R-:W-:Y:S01]  /*42e0*/  R2UR UR52, R30 ;  /* 0x000000001e3472ca */ /* 0x000fe200000e0000 */
[----:B------:R-:W-:Y:S01]  /*42f0*/  UISETP.NE.AND UP0, UPT, UR22, 0x1, UPT ;  /* 0x000000011600788c */ /* 0x000fe2000bf05270 */
[----:B------:R-:W-:Y:S01]  /*4300*/  R2UR UR54, R12 ;  /* 0x000000000c3672ca */ /* 0x000fe200000e0000 */
[----:B------:R-:W-:Y:S01]  /*4310*/  ULDC UR15, c[0x0][0x38c] ;  /* 0x0000e300000f7ab9 */ /* 0x000fe20000000800 */
[----:B------:R-:W-:Y:S01]  /*4320*/  R2UR UR8, R17 ;  /* 0x00000000110872ca */ /* 0x000fe200000e0000 */
[----:B------:R-:W-:Y:S01]  /*4330*/  UISETP.NE.AND UP1, UPT, UR15, 0x1, UPT ;  /* 0x000000010f00788c */ /* 0x000fe2000bf25270 */
[----:B------:R-:W0:Y:S01]  /*4340*/  LDC.64 R6, c[0x0][0x3b8] ;  /* 0x0000ee00ff067b82 */ /* 0x000e220000000a00 */
[----:B------:R-:W-:Y:S01]  /*4350*/  R2UR UR11, R18 ;  /* 0x00000000120b72ca */ /* 0x000fe200000e0000 */
[----:B------:R-:W-:Y:S01]  /*4360*/  ULDC.64 UR18, c[0x0][0x198] ;  /* 0x0000660000127ab9 */ /* 0x000fe20000000a00 */
[C---:B------:R-:W-:Y:S01]  /*4370*/  R2UR UR47, R31.reuse ;  /* 0x000000001f2f72ca */ /* 0x040fe200000e0000 */
[----:B------:R-:W-:Y:S01]  /*4380*/  UIADD3 UR40, UP2, UR18, 0xf0, URZ ;  /* 0x000000f012287890 */ /* 0x000fe2000ff5e03f */
[----:B------:R-:W-:Y:S01]  /*4390*/  R2UR UR30, R30 ;  /* 0x000000001e1e72ca */ /* 0x000fe200000e0000 */
[----:B------:R-:W-:Y:S01]  /*43a0*/  @UP0 ULDC UR28, c[0x0][0x384] ;  /* 0x0000e100001c0ab9 */ /* 0x000fe20000000800 */
[----:B------:R-:W-:Y:S01]  /*43b0*/  @UP0 ULDC UR20, c[0x0][0x384] ;  /* 0x0000e10000140ab9 */ /* 0x000fe20000000800 */
[----:B------:R-:W-:Y:S01]  /*43c0*/  UIMAD.WIDE.U32 UR28, UR52, UR28, URZ ;  /* 0x0000001c341c72a5 */ /* 0x000fe2000f8e003f */
[----:B------:R-:W-:Y:S01]  /*43d0*/  R2UR UR23, R31 ;  /* 0x000000001f1772ca */ /* 0x000fe200000e0000 */
[----:B------:R-:W-:Y:S01]  /*43e0*/  @UP0 ULDC UR34, c[0x0][0x384] ;  /* 0x0000e10000220ab9 */ /* 0x000fe20000000800 */
[----:B------:R-:W-:Y:S01]  /*43f0*/  UIMAD.WIDE.U32 UR20, UR54, UR20, URZ ;  /* 0x00000014361472a5 */ /* 0x000fe2000f8e003f */
[----:B------:R-:W-:Y:S01]  /*4400*/  R2UR UR31, R12 ;  /* 0x000000000c1f72ca */ /* 0x000fe200000e0000 */
[----:B------:R-:W-:Y:S01]  /*4410*/  @UP0 ULDC UR13, c[0x0][0x388] ;  /* 0x0000e200000d0ab9 */ /* 0x000fe20000000800 */
[----:B------:R-:W-:Y:S01]  /*4420*/  ULEA UR8, UR8, UR11, 0xe ;  /* 0x0000000b08087291 */ /* 0x000fe2000f8e703f */
[----:B------:R-:W-:Y:S01]  /*4430*/  R2UR UR10, R16 ;  /* 0x00000000100a72ca */ /* 0x000fe200000e0000 */
[----:B------:R-:W-:Y:S01]  /*4440*/  UMOV UR14, UR52 ;  /* 0x00000034000e7c82 */ /* 0x000fe20008000000 */
[----:B------:R-:W-:Y:S01]  /*4450*/  @UP0 ULDC UR11, c[0x0][0x388] ;  /* 0x0000e200000b0ab9 */ /* 0x000fe20000000800 */
[----:B------:R-:W-:Y:S01]  /*4460*/  UIMAD.WIDE.U32 UR34, UR47, UR34, URZ ;  /* 0x000000222f2272a5 */ /* 0x000fe2000f8e003f */
[----:B------:R-:W-:Y:S01]  /*4470*/  R2UR UR46, R32 ;  /* 0x00000000202e72ca */ /* 0x000fe200000e0000 */
[----:B------:R-:W-:Y:S01]  /*4480*/  UMOV UR17, UR54 ;  /* 0x0000003600117c82 */ /* 0x000fe20008000000 */
[----:B------:R-:W-:Y:S01]  /*4490*/  @UP0 USHF.R.U32.HI UR14, URZ, UR13, UR29 ;  /* 0x0000000d3f0e0299 */ /* 0x000fe2000801161d */
[----:B------:R-:W-:Y:S01]  /*44a0*/  R2UR UR51, R35 ;  /* 0x00000000233372ca */ /* 0x000fe200000e0000 */
[----:B------:R-:W-:Y:S01]  /*44b0*/  @UP0 ULDC UR25, c[0x0][0x388] ;  /* 0x0000e20000190ab9 */ /* 0x000fe20000000800 */
[----:B0-----:R-:W-:Y:S01]  /*44c0*/  IMAD R6, R15, R6, R8 ;  /* 0x000000060f067224 */ /* 0x001fe200078e0208 */
[----:B------:R-:W-:Y:S01]  /*44d0*/  @UP0 USHF.R.U32.HI UR17, URZ, UR11, UR21 ;  /* 0x0000000b3f110299 */ /* 0x000fe20008011615 */
[----:B------:R-:W-:Y:S01]  /*44e0*/  IMAD R7, R10, R7, R9 ;  /* 0x000000070a077224 */ /* 0x000fe200078e0209 */
[----:B------:R-:W-:Y:S01]  /*44f0*/  UMOV UR12, UR47 ;  /* 0x0000002f000c7c82 */ /* 0x000fe20008000000 */
[----:B------:R-:W-:Y:S01]  /*4500*/  @UP1 ULDC.64 UR32, c[0x0][0x390] ;  /* 0x0000e40000201ab9 */ /* 0x000fe20000000a00 */
[----:B------:R-:W-:Y:S01]  /*4510*/  @UP0 USHF.R.U32.HI UR12, URZ, UR25, UR35 ;  /* 0x000000193f0c0299 */ /* 0x000fe20008011623 */
[----:B------:R-:W-:Y:S01]  /*4520*/  R2UR UR55, R32 ;  /* 0x00000000203772ca */ /* 0x000fe200000e0000 */
[----:B------:R-:W-:Y:S01]  /*4530*/  UIADD3.X UR41, URZ, UR19, URZ, UP2, !UPT ;  /* 0x000000133f297290 */ /* 0x000fe200097fe43f */
[----:B------:R-:W-:Y:S01]  /*4540*/  PRMT R6, R6, 0x40, R7 ;  /* 0x0000004006067816 */ /* 0x000fe20000000007 */
[----:B------:R-:W-:Y:S01]  /*4550*/  @UP1 ULDC.64 UR26, c[0x0][0x390] ;  /* 0x0000e400001a1ab9 */ /* 0x000fe20000000a00 */
[----:B------:R-:W-:Y:S01]  /*4560*/  UIADD3 UR20, -UR14, URZ, URZ ;  /* 0x0000003f0e147290 */ /* 0x000fe2000fffe13f */
[----:B------:R-:W-:Y:S01]  /*4570*/  IMAD.U32 R20, RZ, RZ, UR40 ;  /* 0x00000028ff147e24 */ /* 0x000fe2000f8e00ff */
[----:B------:R-:W-:Y:S01]  /*4580*/  @UP1 ULDC.64 UR18, c[0x0][0x390] ;  /* 0x0000e40000121ab9 */ /* 0x000fe20000000a00 */
[----:B------:R-:W-:Y:S01]  /*4590*/  UIMAD.WIDE.U32 UR38, UR17, UR32, URZ ;  /* 0x00000020112672a5 */ /* 0x000fe2000f8e003f */
[----:B------:R-:W-:Y:S01]  /*45a0*/  R2UR UR32, R6 ;  /* 0x00000000062072ca */ /* 0x000fe200000e0000 */
[----:B------:R-:W-:Y:S01]  /*45b0*/  UIMAD.WIDE.U32 UR36, UR14, UR26, URZ ;  /* 0x0000001a0e2472a5 */ /* 0x000fe2000f8e003f */
[----:B------:R-:W-:Y:S01]  /*45c0*/  IMAD.U32 R21, RZ, RZ, UR41 ;  /* 0x00000029ff157e24 */ /* 0x000fe2000f8e00ff */
[----:B------:R-:W-:Y:S01]  /*45d0*/  UIMAD.WIDE.U32 UR34, UR12, UR18, URZ ;  /* 0x000000120c2272a5 */ /* 0x000fe2000f8e003f */
[----:B------:R-:W-:Y:S01]  /*45e0*/  R2UR UR60, R33 ;  /* 0x00000000213c72ca */ /* 0x000fe200000e0000 */
[----:B------:R-:W-:Y:S01]  /*45f0*/  UIADD3 UR25, -UR12, URZ, URZ ;  /* 0x0000003f0c197290 */ /* 0x000fe2000fffe13f */
[----:B------:R-:W-:Y:S01]  /*4600*/  R2UR UR38, R34 ;  /* 0x00000000222672ca */ /* 0x000fe200000e0000 */
[----:B------:R-:W-:Y:S01]  /*4610*/  UMOV UR13, UR17 ;  /* 0x00000011000d7c82 */ /* 0x000fe20008000000 */
[----:B------:R-:W-:Y:S01]  /*4620*/  UIMAD UR18, UR22, UR20, UR30 ;  /* 0x00000014161272a4 */ /* 0x000fe2000f8e021e */
[----:B------:R-:W-:Y:S01]  /*4630*/  R2UR UR50, R29 ;  /* 0x000000001d3272ca */ /* 0x000fe200000e0000 */
[----:B------:R-:W-:Y:S01]  /*4640*/  UMOV UR29, UR14 ;  /* 0x0000000e001d7c82 */ /* 0x000fe20008000000 */
[----:B------:R-:W-:Y:S01]  /*4650*/  @UP1 USHF.R.U32.HI UR13, URZ, UR33, UR39 ;  /* 0x000000213f0d1299 */ /* 0x000fe20008011627 */
[----:B------:R-:W-:Y:S01]  /*4660*/  R2UR UR39, R33 ;  /* 0x00000000212772ca */ /* 0x000fe200000e0000 */
[----:B------:R-:W-:Y:S01]  /*4670*/  ULDC.64 UR6, c[0x0][0x3b0] ;  /* 0x0000ec0000067ab9 */ /* 0x000fe20000000a00 */
[----:B------:R-:W-:Y:S01]  /*4680*/  ULDC.64 UR4, c[0x0][0x3d0] ;  /* 0x0000f40000047ab9 */ /* 0x000fe20000000a00 */
[----:B------:R-:W-:Y:S01]  /*4690*/  @UP1 USHF.R.U32.HI UR29, URZ, UR27, UR37 ;  /* 0x0000001b3f1d1299 */ /* 0x000fe20008011625 */
[----:B------:R-:W-:Y:S01]  /*46a0*/  IMAD R7, R17, 0x20, R2 ;  /* 0x0000002011077824 */ /* 0x000fe200078e0202 */
[----:B------:R-:W-:Y:S01]  /*46b0*/  UMOV UR21, UR12 ;  /* 0x0000000c00157c82 */ /* 0x000fe20008000000 */
[----:B------:R-:W-:Y:S01]  /*46c0*/  UIMAD UR20, UR22, UR25, UR23 ;  /* 0x00000019161472a4 */ /* 0x000fe2000f8e0217 */
[----:B------:R-:W-:Y:S01]  /*46d0*/  VIADD R16, R16, 0x1 ;  /* 0x0000000110107836 */ /* 0x000fe20000000000 */
[----:B------:R-:W-:Y:S01]  /*46e0*/  UIMAD UR27, UR18, UR6, UR4 ;  /* 0x00000006121b72a4 */ /* 0x000fe2000f8e0204 */
[----:B------:R-:W-:Y:S01]  /*46f0*/  IMAD.SHL.U32 R7, R7, 0x80, RZ ;  /* 0x0000008007077824 */ /* 0x000fe200078e00ff */
[----:B------:R-:W-:Y:S01]  /*4700*/  @UP1 USHF.R.U32.HI UR21, URZ, UR19, UR35 ;  /* 0x000000133f151299 */ /* 0x000fe20008011623 */
[----:B------:R-:W-:Y:S01]  /*4710*/  VIADD R14, R14, 0xffffffff ;  /* 0xffffffff0e0e7836 */ /* 0x000fe20000000000 */
[----:B------:R-:W-:Y:S01]  /*4720*/  UIADD3 UR11, -UR17, URZ, URZ ;  /* 0x0000003f110b7290 */ /* 0x000fe2000fffe13f */
[----:B------:R-:W-:Y:S01]  /*4730*/  IMAD R7, R7, 0x4, R18 ;  /* 0x0000000407077824 */ /* 0x000fe200078e0212 */
[----:B------:R-:W-:Y:S01]  /*4740*/  UIADD3 UR18, -UR13, URZ, URZ ;  /* 0x0000003f0d127290 */ /* 0x000fe2000fffe13f */
[----:B------:R-:W-:Y:S01]  /*4750*/  ISETP.NE.AND P2, PT, R16, R13, PT ;  /* 0x0000000d1000720c */ /* 0x000fe20003f45270 */
[----:B------:R-:W-:Y:S01]  /*4760*/  UIADD3 UR28, -UR29, URZ, URZ ;  /* 0x0000003f1d1c7290 */ /* 0x000fe2000fffe13f */
[----:B------:R-:W-:Y:S01]  /*4770*/  ISETP.GT.AND P5, PT, R14, 0x1, PT ;  /* 0x000000010e00780c */ /* 0x000fe20003fa4270 */
[----:B------:R-:W-:Y:S01]  /*4780*/  UIMAD UR19, UR20, UR6, UR4 ;  /* 0x00000006141372a4 */ /* 0x000fe2000f8e0204 */
[----:B------:R-:W-:Y:S01]  /*4790*/  VIADD R17, R17, 0x1 ;  /* 0x0000000111117836 */ /* 0x000fe20000000000 */
[----:B------:R-:W-:Y:S01]  /*47a0*/  UIADD3 UR20, -UR21, URZ, URZ ;  /* 0x0000003f15147290 */ /* 0x000fe2000fffe13f */
[----:B------:R-:W-:Y:S01]  /*47b0*/  SEL R16, R16, RZ, P2 ;  /* 0x000000ff10107207 */ /* 0x000fe20001000000 */
[----:B------:R-:W-:-:S02]  /*47c0*/  UIMAD UR11, UR22, UR11, UR31 ;  /* 0x0000000b160b72a4 */ /* 0x000fc4000f8e021f */
[----:B------:R-:W-:Y:S01]  /*47d0*/  UIMAD UR17, UR15, UR18, UR17 ;  /* 0x000000120f1172a4 */ /* 0x000fe2000f8e0211 */
[C---:B------:R-:W-:Y:S01]  /*47e0*/  ISETP.NE.AND P4, PT, R17.reuse, 0x7, PT ;  /* 0x000000071100780c */ /* 0x040fe20003f85270 */
[----:B------:R-:W-:Y:S02]  /*47f0*/  UIMAD UR28, UR15, UR28, UR14 ;  /* 0x0000001c0f1c72a4 */ /* 0x000fe4000f8e020e */
[----:B------:R-:W-:Y:S01]  /*4800*/  UIMAD UR20, UR15, UR20, UR12 ;  /* 0x000000140f1472a4 */ /* 0x000fe2000f8e020c */
[----:B------:R-:W-:Y:S01]  /*4810*/  SEL R17, R17, RZ, P4 ;  /* 0x000000ff11117207 */ /* 0x000fe20002000000 */
[----:B------:R-:W-:Y:S02]  /*4820*/  UIADD3 UR9, UR9, 0x38000, URZ ;  /* 0x0003800009097890 */ /* 0x000fe4000fffe03f */
[----:B------:R-:W-:Y:S02]  /*4830*/  USHF.L.U32 UR10, UR10, 0x6, URZ ;  /* 0x000000060a0a7899 */ /* 0x000fe4000800063f */
[----:B------:R-:W-:-:S02]  /*4840*/  UIMAD UR11, UR11, UR6, UR4 ;  /* 0x000000060b0b72a4 */ /* 0x000fc4000f8e0204 */
[----:B------:R-:W-:Y:S02]  /*4850*/  UIMAD UR12, UR17, UR7, UR5 ;  /* 0x00000007110c72a4 */ /* 0x000fe4000f8e0205 */
[----:B------:R-:W-:Y:S02]  /*4860*/  UPRMT UR14, UR32, 0x5410, URZ ;  /* 0x00005410200e7896 */ /* 0x000fe4000800003f */
[----:B------:R-:W-:Y:S02]  /*4870*/  UIADD3 UR24, UR8, 0x800, URZ ;  /* 0x0000080008187890 */ /* 0x000fe4000fffe03f */
[----:B------:R-:W-:Y:S02]  /*4880*/  UIMAD UR28, UR28, UR7, UR5 ;  /* 0x000000071c1c72a4 */ /* 0x000fe4000f8e0205 */
[----:B------:R-:W-:Y:S01]  /*4890*/  UIADD3 UR16, UR8, 0x1000, URZ ;  /* 0x0000100008107890 */ /* 0x000fe2000fffe03f */
[----:B------:R-:W-:Y:S01]  /*48a0*/  MOV R6, UR14 ;  /* 0x0000000e00067c02 */ /* 0x000fe20008000f00 */
[----:B------:R-:W-:Y:S01]  /*48b0*/  UIMAD UR20, UR20, UR7, UR5 ;  /* 0x00000007141472a4 */ /* 0x000fe2000f8e0205 */
[----:B------:R0:W-:Y:S01]  /*48c0*/  UTMALDG.4D.IM2COL [UR8], [UR40], UR14 ;  /* 0x00000008280073b4 */ /* 0x0001e2000805800e */
[----:B------:R-:W-:Y:S01]  /*48d0*/  @UP0 ULDC UR32, c[0x0][0x384] ;  /* 0x0000e10000200ab9 */ /* 0x000fe20000000800 */
[----:B------:R-:W-:Y:S01]  /*48e0*/  UMOV UR25, UR9 ;  /* 0x0000000900197c82 */ /* 0x000fe20008000000 */
[----:B------:R-:W-:Y:S01]  /*48f0*/  UMOV UR26, UR10 ;  /* 0x0000000a001a7c82 */ /* 0x000fe20008000000 */
[----:B------:R-:W-:Y:S01]  /*4900*/  UIMAD.WIDE.U32 UR32, UR46, UR32, URZ ;  /* 0x000000202e2072a5 */ /* 0x000fe2000f8e003f */
[----:B------:R-:W-:Y:S01]  /*4910*/  @UP0 ULDC UR56, c[0x0][0x384] ;  /* 0x0000e10000380ab9 */ /* 0x000fe20000000800 */
[----:B------:R-:W-:Y:S01]  /*4920*/  @UP0 ULDC UR44, c[0x0][0x384] ;  /* 0x0000e100002c0ab9 */ /* 0x000fe20000000800 */
[----:B------:R1:W-:Y:S01]  /*4930*/  UTMALDG.4D.IM2COL [UR24], [UR40], UR14 ;  /* 0x00000018280073b4 */ /* 0x0003e2000805800e */
[----:B------:R-:W-:Y:S01]  /*4940*/  UMOV UR17, UR9 ;  /* 0x0000000900117c82 */ /* 0x000fe20008000000 */
[----:B------:R-:W-:Y:S01]  /*4950*/  UMOV UR18, UR10 ;  /* 0x0000000a00127c82 */ /* 0x000fe20008000000 */
[----:B------:R-:W-:Y:S01]  /*4960*/  UMOV UR35, UR46 ;  /* 0x0000002e00237c82 */ /* 0x000fe20008000000 */
[----:B------:R-:W-:-:S02]  /*4970*/  UIMAD.WIDE.U32 UR56, UR39, UR56, URZ ;  /* 0x00000038273872a5 */ /* 0x000fc4000f8e003f */
[----:B------:R-:W-:Y:S01]  /*4980*/  UIMAD.WIDE.U32 UR44, UR38, UR44, URZ ;  /* 0x0000002c262c72a5 */ /* 0x000fe2000f8e003f */
[----:B------:R2:W-:Y:S01]  /*4990*/  UTMALDG.4D.IM2COL [UR16], [UR40], UR14 ;  /* 0x00000010280073b4 */ /* 0x0005e2000805800e */
[----:B------:R-:W-:Y:S01]  /*49a0*/  UMOV UR53, UR39 ;  /* 0x0000002700357c82 */ /* 0x000fe20008000000 */
[----:B------:R-:W-:Y:S01]  /*49b0*/  UMOV UR49, UR51 ;  /* 0x0000003300317c82 */ /* 0x000fe20008000000 */
[----:B------:R-:W-:Y:S01]  /*49c0*/  UMOV UR36, UR38 ;  /* 0x0000002600247c82 */ /* 0x000fe20008000000 */
[----:B------:R-:W-:Y:S01]  /*49d0*/  UMOV UR42, UR10 ;  /* 0x0000000a002a7c82 */ /* 0x000fe20008000000 */
[----:B------:R-:W-:Y:S01]  /*49e0*/  UIADD3 UR32, UR8, 0x2000, URZ ;  /* 0x0000200008207890 */ /* 0x000fe2000fffe03f */
[----:B------:R-:W-:Y:S01]  /*49f0*/  UMOV UR34, UR10 ;  /* 0x0000000a00227c82 */ /* 0x000fe20008000000 */
[----:B0-----:R-:W-:Y:S01]  /*4a00*/  @UP1 ULDC.64 UR12, c[0x0][0x390] ;  /* 0x0000e400000c1ab9 */ /* 0x001fe20000000a00 */
[----:B------:R-:W-:Y:S01]  /*4a10*/  UMOV UR48, UR50 ;  /* 0x0000003200307c82 */ /* 0x000fe20008000000 */
[----:B------:R-:W-:Y:S01]  /*4a20*/  @UP0 ULDC UR61, c[0x0][0x384] ;  /* 0x0000e100003d0ab9 */ /* 0x000fe20000000800 */
[----:B------:R-:W-:Y:S01]  /*4a30*/  UMOV UR11, UR51 ;  /* 0x00000033000b7c82 */ /* 0x000fe20008000000 */
[----:B-1----:R-:W-:Y:S01]  /*4a40*/  @UP0 ULDC UR25, c[0x0][0x388] ;  /* 0x0000e20000190ab9 */ /* 0x002fe20000000800 */
[----:B------:R-:W-:Y:S01]  /*4a50*/  @UP0 ULDC UR28, c[0x0][0x384] ;  /* 0x0000e100001c0ab9 */ /* 0x000fe20000000800 */
[----:B------:R-:W-:Y:S01]  /*4a60*/  @UP0 USHF.R.U32.HI UR35, URZ, UR25, UR33 ;  /* 0x000000193f230299 */ /* 0x000fe20008011621 */
[----:B------:R-:W-:Y:S01]  /*4a70*/  @UP0 ULDC UR24, c[0x0][0x388] ;  /* 0x0000e20000180ab9 */ /* 0x000fe20000000800 */
[----:B------:R-:W-:Y:S01]  /*4a80*/  UIMAD.WIDE.U32 UR28, UR51, UR28, URZ ;  /* 0x0000001c331c72a5 */ /* 0x000fe2000f8e003f */
[----:B------:R-:W-:Y:S01]  /*4a90*/  @UP0 ULDC UR27, c[0x0][0x388] ;  /* 0x0000e200001b0ab9 */ /* 0x000fe20000000800 */
[----:B--2---:R-:W-:Y:S01]  /*4aa0*/  @UP1 ULDC.64 UR20, c[0x0][0x390] ;  /* 0x0000e40000141ab9 */ /* 0x004fe20000000a00 */
[----:B------:R-:W-:Y:S01]  /*4ab0*/  @UP0 USHF.R.U32.HI UR53, URZ, UR24, UR57 ;  /* 0x000000183f350299 */ /* 0x000fe20008011639 */
[----:B------:R-:W-:Y:S01]  /*4ac0*/  @UP0 ULDC UR26, c[0x0][0x388] ;  /* 0x0000e200001a0ab9 */ /* 0x000fe20000000800 */
[----:B------:R-:W-:-:S02]  /*4ad0*/  UIMAD.WIDE.U32 UR56, UR35, UR20, URZ ;  /* 0x00000014233872a5 */ /* 0x000fc4000f8e003f */
[----:B------:R-:W-:Y:S02]  /*4ae0*/  @UP0 USHF.R.U32.HI UR49, URZ, UR27, UR29 ;  /* 0x0000001b3f310299 */ /* 0x000fe4000801161d */
[----:B------:R-:W-:Y:S01]  /*4af0*/  @UP0 USHF.R.U32.HI UR36, URZ, UR26, UR45 ;  /* 0x0000001a3f240299 */ /* 0x000fe2000801162d */
[----:B------:R-:W-:Y:S02]  /*4b00*/  @UP1 ULDC.64 UR18, c[0x0][0x390] ;  /* 0x0000e40000121ab9 */ /* 0x000fe40000000a00 */
[----:B------:R-:W-:Y:S01]  /*4b10*/  UMOV UR45, UR35 ;  /* 0x00000023002d7c82 */ /* 0x000fe20008000000 */
[----:B------:R-:W-:Y:S02]  /*4b20*/  @UP1 USHF.R.U32.HI UR45, URZ, UR21, UR57 ;  /* 0x000000153f2d1299 */ /* 0x000fe40008011639 */
[----:B------:R-:W-:Y:S02]  /*4b30*/  UIMAD.WIDE.U32 UR56, UR49, UR12, URZ ;  /* 0x0000000c313872a5 */ /* 0x000fe4000f8e003f */
[----:B------:R-:W-:-:S02]  /*4b40*/  UIMAD.WIDE.U32 UR28, UR53, UR18, URZ ;  /* 0x00000012351c72a5 */ /* 0x000fc4000f8e003f */
[----:B------:R-:W-:Y:S02]  /*4b50*/  UIADD3 UR20, -UR35, URZ, URZ ;  /* 0x0000003f23147290 */ /* 0x000fe4000fffe13f */
[----:B------:R-:W-:Y:S01]  /*4b60*/  UIADD3 UR44, -UR45, URZ, URZ ;  /* 0x0000003f2d2c7290 */ /* 0x000fe2000fffe13f */
[----:B------:R-:W-:Y:S01]  /*4b70*/  R2UR UR56, R20 ;  /* 0x00000000143872ca */ /* 0x000fe200000e0000 */
[----:B------:R-:W-:Y:S01]  /*4b80*/  UMOV UR37, UR53 ;  /* 0x0000003500257c82 */ /* 0x000fe20008000000 */
[----:B------:R-:W-:Y:S02]  /*4b90*/  @UP1 USHF.R.U32.HI UR37, URZ, UR19, UR29 ;  /* 0x000000133f251299 */ /* 0x000fe4000801161d */
[----:B------:R-:W-:Y:S01]  /*4ba0*/  UIMAD UR20, UR22, UR20, UR55 ;  /* 0x00000014161472a4 */ /* 0x000fe2000f8e0237 */
[----:B------:R-:W-:Y:S01]  /*4bb0*/  @UP1 UMOV UR19, UR57 ;  /* 0x0000003900131c82 */ /* 0x000fe20008000000 */
[----:B------:R-:W-:Y:S01]  /*4bc0*/  UIMAD UR44, UR15, UR44, UR35 ;  /* 0x0000002c0f2c72a4 */ /* 0x000fe2000f8e0223 */
[----:B------:R-:W-:Y:S01]  /*4bd0*/  R2UR UR57, R21 ;  /* 0x00000000153972ca */ /* 0x000fe200000e0000 */
[----:B------:R-:W-:-:S02]  /*4be0*/  UIADD3 UR40, UR8, 0x1800, URZ ;  /* 0x0000180008287890 */ /* 0x000fc4000fffe03f */
[----:B------:R-:W-:Y:S02]  /*4bf0*/  UIMAD UR43, UR20, UR6, UR4 ;  /* 0x00000006142b72a4 */ /* 0x000fe4000f8e0204 */
[----:B------:R-:W-:Y:S01]  /*4c00*/  UIMAD UR44, UR44, UR7, UR5 ;  /* 0x000000072c2c72a4 */ /* 0x000fe2000f8e0205 */
[----:B------:R-:W-:Y:S01]  /*4c10*/  @UP1 ULDC.64 UR16, c[0x0][0x390] ;  /* 0x0000e40000101ab9 */ /* 0x000fe20000000a00 */
[----:B------:R-:W-:Y:S01]  /*4c20*/  UMOV UR41, UR9 ;  /* 0x0000000900297c82 */ /* 0x000fe20008000000 */
[----:B------:R-:W-:Y:S02]  /*4c30*/  UIMAD.WIDE.U32 UR58, UR36, UR16, URZ ;  /* 0x00000010243a72a5 */ /* 0x000fe4000f8e003f */
[----:B------:R-:W-:Y:S01]  /*4c40*/  UMOV UR29, UR36 ;  /* 0x00000024001d7c82 */ /* 0x000fe20008000000 */
[----:B------:R-:W-:-:S03]  /*4c50*/  UIADD3 UR12, -UR53, URZ, URZ ;  /* 0x0000003f350c7290 */ /* 0x000fc6000fffe13f */
[----:B------:R0:W-:Y:S01]  /*4c60*/  UTMALDG.4D.IM2COL [UR40], [UR56], UR14 ;  /* 0x00000028380073b4 */ /* 0x0001e2000805800e */
[----:B------:R-:W-:Y:S01]  /*4c70*/  @UP1 USHF.R.U32.HI UR29, URZ, UR17, UR59 ;  /* 0x000000113f1d1299 */ /* 0x000fe2000801163b */
[----:B------:R-:W-:Y:S01]  /*4c80*/  R2UR UR59, R34 ;  /* 0x00000000223b72ca */ /* 0x000fe200000e0000 */
[----:B------:R-:W-:Y:S01]  /*4c90*/  UMOV UR21, UR49 ;  /* 0x0000003100157c82 */ /* 0x000fe20008000000 */
[----:B------:R-:W-:Y:S02]  /*4ca0*/  @UP1 USHF.R.U32.HI UR21, URZ, UR13, UR19 ;  /* 0x0000000d3f151299 */ /* 0x000fe40008011613 */
[----:B------:R-:W-:Y:S02]  /*4cb0*/  UIMAD UR35, UR22, UR12, UR60 ;  /* 0x0000000c162372a4 */ /* 0x000fe4000f8e023c */
[----:B------:R-:W-:Y:S02]  /*4cc0*/  UIADD3 UR12, -UR49, URZ, URZ ;  /* 0x0000003f310c7290 */ /* 0x000fe4000fffe13f */
[----:B------:R-:W-:-:S02]  /*4cd0*/  UIADD3 UR13, -UR37, URZ, URZ ;  /* 0x0000003f250d7290 */ /* 0x000fc4000fffe13f */
[----:B------:R-:W-:Y:S02]  /*4ce0*/  UIADD3 UR17, -UR36, URZ, URZ ;  /* 0x0000003f24117290 */ /* 0x000fe4000fffe13f */
[----:B------:R-:W-:Y:S02]  /*4cf0*/  UIADD3 UR28, -UR29, URZ, URZ ;  /* 0x0000003f1d1c7290 */ /* 0x000fe4000fffe13f */
[----:B------:R-:W-:Y:S02]  /*4d00*/  UIMAD UR13, UR15, UR13, UR53 ;  /* 0x0000000d0f0d72a4 */ /* 0x000fe4000f8e0235 */
[----:B------:R-:W-:Y:S02]  /*4d10*/  UIADD3 UR20, -UR21, URZ, URZ ;  /* 0x0000003f15147290 */ /* 0x000fe4000fffe13f */
[----:B------:R-:W-:Y:S02]  /*4d20*/  UIMAD UR17, UR22, UR17, UR59 ;  /* 0x00000011161172a4 */ /* 0x000fe4000f8e023b */
[----:B------:R-:W-:Y:S01]  /*4d30*/  UIMAD UR28, UR15, UR28, UR36 ;  /* 0x0000001c0f1c72a4 */ /* 0x000fe2000f8e0224 */
[----:B0-----:R-:W-:Y:S01]  /*4d40*/  R2UR UR43, R35 ;  /* 0x00000000232b72ca */ /* 0x001fe200000e0000 */
[----:B------:R-:W-:-:S02]  /*4d50*/  UIMAD UR35, UR35, UR6, UR4 ;  /* 0x00000006232372a4 */ /* 0x000fc4000f8e0204 */
[----:B------:R-:W-:Y:S02]  /*4d60*/  UIMAD UR36, UR13, UR7, UR5 ;  /* 0x000000070d2472a4 */ /* 0x000fe4000f8e0205 */
[----:B------:R-:W-:Y:S02]  /*4d70*/  UIMAD UR20, UR15, UR20, UR49 ;  /* 0x000000140f1472a4 */ /* 0x000fe4000f8e0231 */
[----:B------:R-:W-:Y:S02]  /*4d80*/  UIADD3 UR24, UR8, 0x2800, URZ ;  /* 0x0000280008187890 */ /* 0x000fe4000fffe03f */
[----:B------:R-:W-:Y:S02]  /*4d90*/  UIMAD UR27, UR17, UR6, UR4 ;  /* 0x00000006111b72a4 */ /* 0x000fe4000f8e0204 */
[----:B------:R-:W-:Y:S02]  /*4da0*/  UIMAD UR28, UR28, UR7, UR5 ;  /* 0x000000071c1c72a4 */ /* 0x000fe4000f8e0205 */
[----:B------:R-:W-:-:S02]  /*4db0*/  UIMAD UR12, UR22, UR12, UR43 ;  /* 0x0000000c160c72a4 */ /* 0x000fc4000f8e022b */
[----:B------:R-:W-:Y:S02]  /*4dc0*/  UIADD3 UR16, UR8, 0x3000, URZ ;  /* 0x0000300008107890 */ /* 0x000fe4000fffe03f */
[----:B------:R-:W-:Y:S02]  /*4dd0*/  UIMAD UR19, UR12, UR6, UR4 ;  /* 0x000000060c1372a4 */ /* 0x000fe4000f8e0204 */
[----:B------:R-:W-:Y:S01]  /*4de0*/  UIMAD UR20, UR20, UR7, UR5 ;  /* 0x00000007141472a4 */ /* 0x000fe2000f8e0205 */
[----:B------:R-:W-:Y:S01]  /*4df0*/  @UP0 ULDC UR12, c[0x0][0x384] ;  /* 0x0000e100000c0ab9 */ /* 0x000fe20000000800 */
[----:B------:R-:W-:Y:S01]  /*4e00*/  UMOV UR33, UR9 ;  /* 0x0000000900217c82 */ /* 0x000fe20008000000 */
[----:B------:R-:W-:Y:S01]  /*4e10*/  UIMAD.WIDE.U32 UR12, UR50, UR12, URZ ;  /* 0x0000000c320c72a5 */ /* 0x000fe2000f8e003f */
[----:B------:R0:W-:Y:S01]  /*4e20*/  UTMALDG.4D.IM2COL [UR32], [UR56], UR14 ;  /* 0x00000020380073b4 */ /* 0x0001e2000805800e */
[----:B------:R-:W-:Y:S01]  /*4e30*/  UMOV UR25, UR9 ;  /* 0x0000000900197c82 */ /* 0x000fe20008000000 */
[----:B------:R-:W-:Y:S01]  /*4e40*/  UMOV UR26, UR10 ;  /* 0x0000000a001a7c82 */ /* 0x000fe20008000000 */
[----:B------:R-:W-:Y:S01]  /*4e50*/  @UP0 ULDC UR40, c[0x0][0x388] ;  /* 0x0000e20000280ab9 */ /* 0x000fe20000000800 */
[----:B------:R-:W-:Y:S01]  /*4e60*/  UMOV UR17, UR9 ;  /* 0x0000000900117c82 */ /* 0x000fe20008000000 */
[----:B------:R-:W-:Y:S01]  /*4e70*/  @UP0 USHF.R.U32.HI UR48, URZ, UR40, UR13 ;  /* 0x000000283f300299 */ /* 0x000fe2000801160d */
[----:B------:R-:W-:Y:S01]  /*4e80*/  UMOV UR18, UR10 ;  /* 0x0000000a00127c82 */ /* 0x000fe20008000000 */
[----:B------:R1:W-:Y:S01]  /*4e90*/  UTMALDG.4D.IM2COL [UR24], [UR56], UR14 ;  /* 0x00000018380073b4 */ /* 0x0003e2000805800e */
[----:B------:R-:W-:Y:S01]  /*4ea0*/  @UP1 ULDC.64 UR12, c[0x0][0x390] ;  /* 0x0000e400000c1ab9 */ /* 0x000fe20000000a00 */
[----:B------:R-:W-:Y:S01]  /*4eb0*/  @UP0 ULDC UR58, c[0x0][0x384] ;  /* 0x0000e100003a0ab9 */ /* 0x000fe20000000800 */
[----:B------:R-:W-:Y:S01]  /*4ec0*/  @UP0 ULDC UR44, c[0x0][0x388] ;  /* 0x0000e200002c0ab9 */ /* 0x000fe20000000800 */
[----:B------:R-:W-:Y:S01]  /*4ed0*/  @UP0 ULDC UR53, c[0x0][0x384] ;  /* 0x0000e10000350ab9 */ /* 0x000fe20000000800 */
[----:B------:R-:W-:Y:S01]  /*4ee0*/  @UP0 ULDC UR49, c[0x0][0x388] ;  /* 0x0000e20000310ab9 */ /* 0x000fe20000000800 */
[----:B------:R-:W-:Y:S01]  /*4ef0*/  @UP0 ULDC UR45, c[0x0][0x388] ;  /* 0x0000e200002d0ab9 */ /* 0x000fe20000000800 */
[----:B------:R-:W-:Y:S01]  /*4f00*/  @UP0 ULDC UR42, c[0x0][0x384] ;  /* 0x0000e100002a0ab9 */ /* 0x000fe20000000800 */
[----:B------:R-:W-:Y:S01]  /*4f10*/  @UP0 ULDC UR41, c[0x0][0x388] ;  /* 0x0000e20000290ab9 */ /* 0x000fe20000000800 */
[----:B------:R-:W-:Y:S01]  /*4f20*/  @UP0 ULDC UR40, c[0x0][0x384] ;  /* 0x0000e10000280ab9 */ /* 0x000fe20000000800 */
[----:B0-----:R-:W-:Y:S01]  /*4f30*/  R2UR UR35, R29 ;  /* 0x000000001d2372ca */ /* 0x001fe200000e0000 */
[----:B------:R-:W-:Y:S01]  /*4f40*/  @UP1 ULDC.64 UR32, c[0x0][0x390] ;  /* 0x0000e40000201ab9 */ /* 0x000fe20000000a00 */
[----:B------:R-:W-:Y:S01]  /*4f50*/  @UP0 ULDC UR37, c[0x0][0x384] ;  /* 0x0000e10000250ab9 */ /* 0x000fe20000000800 */
[----:B------:R-:W-:Y:S01]  /*4f60*/  @UP0 ULDC UR36, c[0x0][0x388] ;  /* 0x0000e20000240ab9 */ /* 0x000fe20000000800 */
[----:B------:R-:W-:Y:S01]  /*4f70*/  UMOV UR34, UR50 ;  /* 0x0000003200227c82 */ /* 0x000fe20008000000 */
[----:B-1----:R-:W-:Y:S01]  /*4f80*/  UMOV UR28, UR56 ;  /* 0x00000038001c7c82 */ /* 0x002fe20008000000 */
[----:B------:R-:W-:Y:S01]  /*4f90*/  UMOV UR29, UR57 ;  /* 0x00000039001d7c82 */ /* 0x000fe20008000000 */
[----:B------:R-:W-:Y:S01]  /*4fa0*/  UIMAD.WIDE.U32 UR26, UR52, UR58, URZ ;  /* 0x0000003a341a72a5 */ /* 0x000fe2000f8e003f */
[----:B------:R0:W-:Y:S01]  /*4fb0*/  UTMALDG.4D.IM2COL [UR16], [UR28], UR14 ;  /* 0x000000101c0073b4 */ /* 0x0001e2000805800e */
[----:B------:R-:W-:Y:S01]  /*4fc0*/  @UP0 ULDC UR25, c[0x0][0x388] ;  /* 0x0000e20000190ab9 */ /* 0x000fe20000000800 */
[----:B------:R-:W-:Y:S01]  /*4fd0*/  @UP0 ULDC UR24, c[0x0][0x384] ;  /* 0x0000e10000180ab9 */ /* 0x000fe20000000800 */
[----:B------:R-:W-:Y:S01]  /*4fe0*/  @UP0 USHF.R.U32.HI UR52, URZ, UR25, UR27 ;  /* 0x000000193f340299 */ /* 0x000fe2000801161b */
[----:B------:R-:W-:-:S02]  /*4ff0*/  @UP0 ULDC UR57, c[0x0][0x384] ;  /* 0x0000e10000390ab9 */ /* 0x000fc40000000800 */
[----:B------:R-:W-:Y:S01]  /*5000*/  UMOV UR26, UR28 ;  /* 0x0000001c001a7c82 */ /* 0x000fe20008000000 */
[----:B------:R-:W-:Y:S01]  /*5010*/  UMOV UR27, UR29 ;  /* 0x0000001d001b7c82 */ /* 0x000fe20008000000 */
[----:B------:R-:W-:Y:S02]  /*5020*/  @UP0 ULDC UR56, c[0x0][0x388] ;  /* 0x0000e20000380ab9 */ /* 0x000fe40000000800 */
[----:B------:R-:W-:Y:S01]  /*5030*/  UMOV UR58, UR52 ;  /* 0x00000034003a7c82 */ /* 0x000fe20008000000 */
[----:B0-----:R-:W-:Y:S02]  /*5040*/  UIMAD.WIDE.U32 UR16, UR48, UR12, URZ ;  /* 0x0000000c301072a5 */ /* 0x001fe4000f8e003f */
[----:B------:R-:W-:Y:S01]  /*5050*/  UMOV UR21, UR48 ;  /* 0x0000003000157c82 */ /* 0x000fe20008000000 */
[----:B------:R-:W-:Y:S02]  /*5060*/  UIADD3 UR19, -UR48, URZ, URZ ;  /* 0x0000003f30137290 */ /* 0x000fe4000fffe13f */
[----:B------:R-:W-:-:S02]  /*5070*/  @UP1 USHF.R.U32.HI UR21, URZ, UR13, UR17 ;  /* 0x0000000d3f151299 */ /* 0x000fc40008011611 */
[----:B------:R-:W-:Y:S02]  /*5080*/  UIMAD UR19, UR22, UR19, UR35 ;  /* 0x00000013161372a4 */ /* 0x000fe4000f8e0223 */
[----:B------:R-:W-:Y:S02]  /*5090*/  UIADD3 UR20, -UR21, URZ, URZ ;  /* 0x0000003f15147290 */ /* 0x000fe4000fffe13f */
[----:B------:R-:W-:Y:S02]  /*50a0*/  UIMAD.WIDE.U32 UR12, UR54, UR61, URZ ;  /* 0x0000003d360c72a5 */ /* 0x000fe4000f8e003f */
[----:B------:R-:W-:Y:S02]  /*50b0*/  UIMAD UR20, UR15, UR20, UR48 ;  /* 0x000000140f1472a4 */ /* 0x000fe4000f8e0230 */
[----:B------:R-:W-:Y:S02]  /*50c0*/  UIADD3 UR16, UR8, 0x3800, URZ ;  /* 0x0000380008107890 */ /* 0x000fe4000fffe03f */
[----:B------:R-:W-:-:S02]  /*50d0*/  UIMAD UR19, UR19, UR6, UR4 ;  /* 0x00000006131372a4 */ /* 0x000fc4000f8e0204 */
[----:B------:R-:W-:Y:S02]  /*50e0*/  UIMAD UR20, UR20, UR7, UR5 ;  /* 0x00000007141472a4 */ /* 0x000fe4000f8e0205 */
[----:B------:R-:W-:Y:S01]  /*50f0*/  @UP0 USHF.R.U32.HI UR54, URZ, UR44, UR13 ;  /* 0x0000002c3f360299 */ /* 0x000fe2000801160d */
[----:B------:R-:W-:Y:S02]  /*5100*/  UMOV UR17, UR9 ;  /* 0x0000000900117c82 */ /* 0x000fe40008000000 */
[----:B------:R-:W-:Y:S01]  /*5110*/  @UP1 ULDC.64 UR12, c[0x0][0x390] ;  /* 0x0000e400000c1ab9 */ /* 0x000fe20000000a00 */
[----:B------:R-:W-:Y:S01]  /*5120*/  UIMAD.WIDE.U32 UR28, UR54, UR32, URZ ;  /* 0x00000020361c72a5 */ /* 0x000fe2000f8e003f */
[----:B------:R-:W-:Y:S02]  /*5130*/  @UP0 ULDC UR44, c[0x0][0x388] ;  /* 0x0000e200002c0ab9 */ /* 0x000fe40000000800 */
[----:B------:R0:W-:Y:S01]  /*5140*/  UTMALDG.4D.IM2COL [UR16], [UR26], UR14 ;  /* 0x000000101a0073b4 */ /* 0x0001e2000805800e */
[----:B------:R-:W-:Y:S01]  /*5150*/  UMOV UR48, UR54 ;  /* 0x0000003600307c82 */ /* 0x000fe20008000000 */
[----:B0-----:R-:W-:-:S02]  /*5160*/  UIMAD.WIDE.U32 UR16, UR47, UR24, URZ ;  /* 0x000000182f1072a5 */ /* 0x001fc4000f8e003f */
[----:B------:R-:W-:Y:S01]  /*5170*/  UMOV UR21, UR29 ;  /* 0x0000001d00157c82 */ /* 0x000fe20008000000 */
[----:B------:R-:W-:Y:S01]  /*5180*/  UIMAD.WIDE.U32 UR18, UR52, UR12, URZ ;  /* 0x0000000c341272a5 */ /* 0x000fe2000f8e003f */
[----:B------:R-:W-:Y:S02]  /*5190*/  UMOV UR20, UR28 ;  /* 0x0000001c00147c82 */ /* 0x000fe40008000000 */
[----:B------:R-:W-:Y:S01]  /*51a0*/  @UP1 UMOV UR12, UR21 ;  /* 0x00000015000c1c82 */ /* 0x000fe20008000000 */
[----:B------:R-:W-:Y:S02]  /*51b0*/  UIMAD.WIDE.U32 UR20, UR46, UR57, URZ ;  /* 0x000000392e1472a5 */ /* 0x000fe4000f8e003f */
[----:B------:R-:W-:Y:S01]  /*51c0*/  @UP1 USHF.R.U32.HI UR48, URZ, UR33, UR12 ;  /* 0x000000213f301299 */ /* 0x000fe2000801160c */
[----:B------:R-:W-:Y:S01]  /*51d0*/  @UP0 UMOV UR57, UR17 ;  /* 0x0000001100390c82 */ /* 0x000fe20008000000 */
[----:B------:R-:W-:Y:S02]  /*51e0*/  UIMAD.WIDE.U32 UR32, UR39, UR53, URZ ;  /* 0x00000035272072a5 */ /* 0x000fe4000f8e003f */
[----:B------:R-:W-:-:S02]  /*51f0*/  @UP0 USHF.R.U32.HI UR47, URZ, UR56, UR57 ;  /* 0x000000383f2f0299 */ /* 0x000fc40008011639 */
[----:B------:R-:W-:Y:S01]  /*5200*/  IMAD.U32 R41, RZ, RZ, UR48 ;  /* 0x00000030ff297e24 */ /* 0x000fe2000f8e00ff */
[----:B------:R-:W-:Y:S01]  /*5210*/  @UP0 USHF.R.U32.HI UR46, URZ, UR49, UR21 ;  /* 0x000000313f2e0299 */ /* 0x000fe20008011615 */
[----:B------:R-:W-:Y:S01]  /*5220*/  @UP1 ULDC.64 UR28, c[0x0][0x390] ;  /* 0x0000e400001c1ab9 */ /* 0x000fe20000000a00 */
[----:B------:R-:W-:Y:S01]  /*5230*/  @UP1 ULDC.64 UR26, c[0x0][0x390] ;  /* 0x0000e400001a1ab9 */ /* 0x000fe20000000a00 */
[----:B------:R-:W-:Y:S01]  /*5240*/  @UP0 USHF.R.U32.HI UR39, URZ, UR45, UR33 ;  /* 0x0000002d3f270299 */ /* 0x000fe20008011621 */
[----:B------:R-:W-:Y:S01]  /*5250*/  @UP1 UMOV UR61, UR19 ;  /* 0x00000013003d1c82 */ /* 0x000fe20008000000 */
[----:B------:R-:W-:Y:S02]  /*5260*/  UIMAD.WIDE.U32 UR20, UR47, UR28, URZ ;  /* 0x0000001c2f1472a5 */ /* 0x000fe4000f8e003f */
[----:B------:R-:W-:Y:S02]  /*5270*/  UIMAD.WIDE.U32 UR32, UR46, UR26, URZ ;  /* 0x0000001a2e2072a5 */ /* 0x000fe4000f8e003f */
[----:B------:R-:W-:Y:S01]  /*5280*/  @UP1 USHF.R.U32.HI UR58, URZ, UR13, UR61 ;  /* 0x0000000d3f3a1299 */ /* 0x000fe2000801163d */
[----:B------:R-:W-:-:S02]  /*5290*/  @UP1 ULDC.64 UR24, c[0x0][0x390] ;  /* 0x0000e40000181ab9 */ /* 0x000fc40000000a00 */
[----:B------:R-:W-:Y:S01]  /*52a0*/  UMOV UR61, UR47 ;  /* 0x0000002f003d7c82 */ /* 0x000fe20008000000 */
[----:B------:R-:W-:Y:S01]  /*52b0*/  UMOV UR53, UR46 ;  /* 0x0000002e00357c82 */ /* 0x000fe20008000000 */
[----:B------:R-:W-:Y:S02]  /*52c0*/  @UP1 USHF.R.U32.HI UR61, URZ, UR29, UR21 ;  /* 0x0000001d3f3d1299 */ /* 0x000fe40008011615 */
[----:B------:R-:W-:Y:S02]  /*52d0*/  @UP1 USHF.R.U32.HI UR53, URZ, UR27, UR33 ;  /* 0x0000001b3f351299 */ /* 0x000fe40008011621 */
[----:B------:R-:W-:Y:S02]  /*52e0*/  UIMAD.WIDE.U32 UR20, UR39, UR24, URZ ;  /* 0x00000018271472a5 */ /* 0x000fe4000f8e003f */
[----:B------:R-:W-:Y:S01]  /*52f0*/  UIMAD.WIDE.U32 UR26, UR38, UR42, URZ ;  /* 0x0000002a261a72a5 */ /* 0x000fe2000f8e003f */
[----:B------:R-:W-:Y:S01]  /*5300*/  UMOV UR45, UR39 ;  /* 0x00000027002d7c82 */ /* 0x000fe20008000000 */
[----:B------:R-:W-:-:S02]  /*5310*/  @UP1 USHF.R.U32.HI UR45, URZ, UR25, UR21 ;  /* 0x000000193f2d1299 */ /* 0x000fc40008011615 */
[----:B------:R-:W-:Y:S02]  /*5320*/  @UP0 USHF.R.U32.HI UR38, URZ, UR41, UR27 ;  /* 0x000000293f260299 */ /* 0x000fe4000801161b */
[----:B------:R-:W-:Y:S02]  /*5330*/  UIMAD.WIDE.U32 UR20, UR51, UR40, URZ ;  /* 0x00000028331472a5 */ /* 0x000fe4000f8e003f */
[----:B------:R-:W-:Y:S02]  /*5340*/  UIMAD.WIDE.U32 UR26, UR50, UR37, URZ ;  /* 0x00000025321a72a5 */ /* 0x000fe4000f8e003f */
[----:B------:R-:W-:Y:S01]  /*5350*/  @UP0 USHF.R.U32.HI UR11, URZ, UR36, UR21 ;  /* 0x000000243f0b0299 */ /* 0x000fe20008011615 */
[----:B------:R-:W-:Y:S01]  /*5360*/  @UP1 ULDC.64 UR12, c[0x0][0x390] ;  /* 0x0000e400000c1ab9 */ /* 0x000fe20000000a00 */
[----:B------:R-:W-:-:S03]  /*5370*/  UIADD3 UR14, UR8, 0x400, URZ ;  /* 0x00000400080e7890 */ /* 0x000fc6000fffe03f */
[----:B------:R-:W-:Y:S01]  /*5380*/  @UP0 UMOV UR21, UR27 ;  /* 0x0000001b00150c82 */ /* 0x000fe20008000000 */
[----:B------:R-:W-:Y:S01]  /*5390*/  @UP1 ULDC.64 UR16, c[0x0][0x390] ;  /* 0x0000e40000101ab9 */ /* 0x000fe20000000a00 */
[----:B------:R-:W-:Y:S01]  /*53a0*/  @UP0 USHF.R.U32.HI UR34, URZ, UR44, UR21 ;  /* 0x0000002c3f220299 */ /* 0x000fe20008011615 */
[----:B------:R-:W-:Y:S01]  /*53b0*/  IMAD.U32 R44, RZ, RZ, UR14 ;  /* 0x0000000eff2c7e24 */ /* 0x000fe2000f8e00ff */
[----:B------:R-:W-:Y:S02]  /*53c0*/  UMOV UR28, UR48 ;  /* 0x00000030001c7c82 */ /* 0x000fe40008000000 */
[----:B------:R-:W-:Y:S02]  /*53d0*/  UIMAD.WIDE.U32 UR20, UR34, UR12, URZ ;  /* 0x0000000c221472a5 */ /* 0x000fe4000f8e003f */
[----:B------:R-:W-:Y:S01]  /*53e0*/  UIMAD.WIDE.U32 UR36, UR38, UR16, URZ ;  /* 0x00000010262472a5 */ /* 0x000fe2000f8e003f */
[----:B------:R-:W-:Y:S01]  /*53f0*/  MOV R39, UR34 ;  /* 0x0000002200277c02 */ /* 0x000fe20008000f00 */
[----:B------:R-:W-:-:S02]  /*5400*/  UIADD3 UR14, UR8, 0xc00, URZ ;  /* 0x00000c00080e7890 */ /* 0x000fc4000fffe03f */
[----:B------:R-:W-:Y:S02]  /*5410*/  UIADD3 UR56, UR8, 0x1400, URZ ;  /* 0x0000140008387890 */ /* 0x000fe4000fffe03f */
[----:B------:R-:W-:Y:S02]  /*5420*/  UIADD3 UR48, UR8, 0x1c00, URZ ;  /* 0x00001c0008307890 */ /* 0x000fe4000fffe03f */
[----:B------:R-:W-:Y:S02]  /*5430*/  UIADD3 UR40, UR8, 0x2400, URZ ;  /* 0x0000240008287890 */ /* 0x000fe4000fffe03f */
[----:B------:R-:W-:Y:S02]  /*5440*/  UIADD3 UR24, UR8, 0x2c00, URZ ;  /* 0x00002c0008187890 */ /* 0x000fe4000fffe03f */
[----:B------:R-:W-:Y:S02]  /*5450*/  UIADD3 UR32, UR8, 0x3400, URZ ;  /* 0x0000340008207890 */ /* 0x000fe4000fffe03f */
[----:B------:R-:W-:Y:S01]  /*5460*/  UIADD3 UR16, UR8, 0x3c00, URZ ;  /* 0x00003c0008107890 */ /* 0x000fe2000fffe03f */
[----:B------:R-:W-:-:S02]  /*5470*/  @UP1 ULDC.64 UR18, c[0x0][0x390] ;  /* 0x0000e40000121ab9 */ /* 0x000fc40000000a00 */
[----:B------:R-:W-:Y:S01]  /*5480*/  @UP1 UMOV UR8, UR21 ;  /* 0x0000001500081c82 */ /* 0x000fe20008000000 */
[----:B------:R-:W-:Y:S01]  /*5490*/  UMOV UR21, UR34 ;  /* 0x0000002200157c82 */ /* 0x000fe20008000000 */
[----:B------:R-:W-:Y:S01]  /*54a0*/  @UP1 USHF.R.U32.HI UR21, URZ, UR13, UR8 ;  /* 0x0000000d3f151299 */ /* 0x000fe20008011608 */
[----:B------:R-:W-:Y:S01]  /*54b0*/  MOV R40, UR32 ;  /* 0x0000002000287c02 */ /* 0x000fe20008000f00 */
[----:B------:R-:W-:Y:S02]  /*54c0*/  UIADD3 UR8, -UR54, URZ, URZ ;  /* 0x0000003f36087290 */ /* 0x000fe4000fffe13f */
[----:B------:R-:W-:Y:S02]  /*54d0*/  UIADD3 UR12, -UR52, URZ, URZ ;  /* 0x0000003f340c7290 */ /* 0x000fe4000fffe13f */
[----:B------:R-:W-:Y:S02]  /*54e0*/  UIMAD UR31, UR22, UR8, UR31 ;  /* 0x00000008161f72a4 */ /* 0x000fe4000f8e021f */
[----:B------:R-:W-:-:S02]  /*54f0*/  UIADD3 UR8, -UR47, URZ, URZ ;  /* 0x0000003f2f087290 */ /* 0x000fc4000fffe13f */
[----:B------:R-:W-:Y:S02]  /*5500*/  UIMAD.WIDE.U32 UR26, UR11, UR18, URZ ;  /* 0x000000120b1a72a5 */ /* 0x000fe4000f8e003f */
[----:B------:R-:W-:Y:S02]  /*5510*/  UIMAD UR23, UR22, UR8, UR23 ;  /* 0x00000008161772a4 */ /* 0x000fe4000f8e0217 */
[----:B------:R-:W-:Y:S01]  /*5520*/  UIADD3 UR8, -UR39, URZ, URZ ;  /* 0x0000003f27087290 */ /* 0x000fe2000fffe13f */
[----:B------:R-:W-:Y:S01]  /*5530*/  UMOV UR29, UR38 ;  /* 0x00000026001d7c82 */ /* 0x000fe20008000000 */
[----:B------:R-:W-:Y:S02]  /*5540*/  @UP1 USHF.R.U32.HI UR29, URZ, UR17, UR37 ;  /* 0x000000113f1d1299 */ /* 0x000fe40008011625 */
[----:B------:R-:W-:Y:S01]  /*5550*/  UIMAD UR30, UR22, UR12, UR30 ;  /* 0x0000000c161e72a4 */ /* 0x000fe2000f8e021e */
[----:B------:R-:W-:Y:S01]  /*5560*/  UMOV UR37, UR11 ;  /* 0x0000000b00257c82 */ /* 0x000fe20008000000 */
[----:B------:R-:W-:Y:S01]  /*5570*/  UIMAD UR12, UR31, UR6, UR4 ;  /* 0x000000061f0c72a4 */ /* 0x000fe2000f8e0204 */
[----:B------:R-:W-:Y:S01]  /*5580*/  R2UR UR31, R25 ;  /* 0x00000000191f72ca */ /* 0x000fe200000e0000 */
[----:B------:R-:W-:-:S02]  /*5590*/  @UP1 USHF.R.U32.HI UR37, URZ, UR19, UR27 ;  /* 0x000000133f251299 */ /* 0x000fc4000801161b */
[----:B------:R-:W-:Y:S02]  /*55a0*/  UIMAD UR60, UR22, UR8, UR60 ;  /* 0x00000008163c72a4 */ /* 0x000fe4000f8e023c */
[----:B------:R-:W-:Y:S01]  /*55b0*/  UIADD3 UR51, -UR46, URZ, URZ ;  /* 0x0000003f2e337290 */ /* 0x000fe2000fffe13f */
[----:B------:R-:W-:Y:S01]  /*55c0*/  IMAD.U32 R43, RZ, RZ, UR12 ;  /* 0x0000000cff2b7e24 */ /* 0x000fe2000f8e00ff */
[----:B------:R-:W-:Y:S01]  /*55d0*/  UIADD3 UR27, -UR38, URZ, URZ ;  /* 0x0000003f261b7290 */ /* 0x000fe2000fffe13f */
[----:B------:R-:W-:Y:S01]  /*55e0*/  MOV R37, UR37 ;  /* 0x0000002500257c02 */ /* 0x000fe20008000f00 */
[----:B------:R-:W-:Y:S02]  /*55f0*/  UIADD3 UR8, -UR11, URZ, URZ ;  /* 0x0000003f0b087290 */ /* 0x000fe4000fffe13f */
[----:B------:R-:W-:Y:S02]  /*5600*/  UIADD3 UR19, -UR34, URZ, URZ ;  /* 0x0000003f22137290 */ /* 0x000fe4000fffe13f */
[----:B------:R-:W-:-:S02]  /*5610*/  UIMAD UR51, UR22, UR51, UR55 ;  /* 0x00000033163372a4 */ /* 0x000fc4000f8e0237 */
[----:B------:R-:W-:Y:S02]  /*5620*/  UIMAD UR27, UR22, UR27, UR59 ;  /* 0x0000001b161b72a4 */ /* 0x000fe4000f8e023b */
[----:B------:R-:W-:Y:S02]  /*5630*/  UIMAD UR8, UR22, UR8, UR43 ;  /* 0x00000008160872a4 */ /* 0x000fe4000f8e022b */
[----:B------:R-:W-:Y:S01]  /*5640*/  UIMAD UR19, UR22, UR19, UR35 ;  /* 0x00000013161372a4 */ /* 0x000fe2000f8e0223 */
[----:B------:R-:W-:Y:S01]  /*5650*/  R2UR UR22, R20 ;  /* 0x00000000141672ca */ /* 0x000fe200000e0000 */
[----:B------:R-:W-:Y:S01]  /*5660*/  UIADD3 UR12, -UR28, URZ, URZ ;  /* 0x0000003f1c0c7290 */ /* 0x000fe2000fffe13f */
[----:B------:R-:W-:Y:S01]  /*5670*/  UMOV UR33, UR58 ;  /* 0x0000003a00217c82 */ /* 0x000fe20008000000 */
[----:B------:R-:W-:Y:S02]  /*5680*/  UIADD3 UR44, UR10, 0x20, URZ ;  /* 0x000000200a2c7890 */ /* 0x000fe4000fffe03f */
[----:B------:R-:W-:-:S02]  /*5690*/  UIMAD UR18, UR30, UR6, UR4 ;  /* 0x000000061e1272a4 */ /* 0x000fc4000f8e0204 */
[----:B------:R-:W-:Y:S01]  /*56a0*/  UIMAD UR59, UR23, UR6, UR4 ;  /* 0x00000006173b72a4 */ /* 0x000fe2000f8e0204 */
[----:B------:R-:W-:Y:S01]  /*56b0*/  R2UR UR23, R21 ;  /* 0x00000000151772ca */ /* 0x000fe200000e0000 */
[----:B------:R-:W-:Y:S02]  /*56c0*/  UIMAD UR51, UR51, UR6, UR4 ;  /* 0x00000006333372a4 */ /* 0x000fe4000f8e0204 */
[----:B------:R-:W-:Y:S02]  /*56d0*/  UIMAD UR43, UR60, UR6, UR4 ;  /* 0x000000063c2b72a4 */ /* 0x000fe4000f8e0204 */
[----:B------:R-:W-:Y:S02]  /*56e0*/  UIMAD UR27, UR27, UR6, UR4 ;  /* 0x000000061b1b72a4 */ /* 0x000fe4000f8e0204 */
[----:B------:R-:W-:Y:S02]  /*56f0*/  UIMAD UR35, UR8, UR6, UR4 ;  /* 0x00000006082372a4 */ /* 0x000fe4000f8e0204 */
[----:B------:R-:W-:-:S02]  /*5700*/  UIMAD UR19, UR19, UR6, UR4 ;  /* 0x00000006131372a4 */ /* 0x000fc4000f8e0204 */
[----:B------:R-:W-:Y:S02]  /*5710*/  UIADD3 UR4, -UR33, URZ, URZ ;  /* 0x0000003f21047290 */ /* 0x000fe4000fffe13f */
[----:B------:R-:W-:Y:S01]  /*5720*/  UIMAD UR12, UR15, UR12, UR54 ;  /* 0x0000000c0f0c72a4 */ /* 0x000fe2000f8e0236 */
[----:B------:R-:W-:Y:S01]  /*5730*/  MOV R38, UR35 ;  /* 0x0000002300267c02 */ /* 0x000fe20008000f00 */
[----:B------:R-:W-:Y:S02]  /*5740*/  UIMAD UR4, UR15, UR4, UR52 ;  /* 0x000000040f0472a4 */ /* 0x000fe4000f8e0234 */
[----:B------:R-:W-:Y:S01]  /*5750*/  UIMAD UR12, UR12, UR7, UR5 ;  /* 0x000000070c0c72a4 */ /* 0x000fe2000f8e0205 */
[----:B------:R-:W-:Y:S01]  /*5760*/  UMOV UR36, UR44 ;  /* 0x0000002c00247c82 */ /* 0x000fe20008000000 */
[----:B------:R-:W-:Y:S01]  /*5770*/  UIADD3 UR6, -UR37, URZ, URZ ;  /* 0x0000003f25067290 */ /* 0x000fe2000fffe13f */
[----:B------:R-:W-:Y:S01]  /*5780*/  UMOV UR34, UR36 ;  /* 0x0000002400227c82 */ /* 0x000fe20008000000 */
[----:B------:R-:W-:-:S02]  /*5790*/  UIMAD UR36, UR4, UR7, UR5 ;  /* 0x00000007042472a4 */ /* 0x000fc4000f8e0205 */
[----:B------:R-:W-:Y:S01]  /*57a0*/  IMAD.U32 R42, RZ, RZ, UR12 ;  /* 0x0000000cff2a7e24 */ /* 0x000fe2000f8e00ff */
[----:B------:R-:W-:Y:S01]  /*57b0*/  UMOV UR32, UR14 ;  /* 0x0000000e00207c82 */ /* 0x000fe20008000000 */
[----:B------:R-:W-:Y:S01]  /*57c0*/  UMOV UR35, UR18 ;  /* 0x0000001200237c82 */ /* 0x000fe20008000000 */
[----:B------:R-:W-:Y:S01]  /*57d0*/  UMOV UR37, UR33 ;  /* 0x0000002100257c82 */ /* 0x000fe20008000000 */
[----:B------:R-:W-:Y:S01]  /*57e0*/  R2UR UR14, R6 ;  /* 0x00000000060e72ca */ /* 0x000fe200000e0000 */
[----:B------:R-:W-:Y:S01]  /*57f0*/  UMOV UR33, UR9 ;  /* 0x0000000900217c82 */ /* 0x000fe20008000000 */
[----:B------:R-:W-:Y:S01]  /*5800*/  MOV R6, UR37 ;  /* 0x0000002500067c02 */ /* 0x000fe20008000f00 */
[----:B------:R-:W-:Y:S01]  /*5810*/  UIADD3 UR60, -UR61, URZ, URZ ;  /* 0x0000003f3d3c7290 */ /* 0x000fe2000fffe13f */
[----:B------:R-:W-:Y:S01]  /*5820*/  MOV R8, UR36 ;  /* 0x0000002400087c02 */ /* 0x000fe20008000f00 */
[----:B------:R-:W-:Y:S01]  /*5830*/  UIADD3 UR8, -UR53, URZ, URZ ;  /* 0x0000003f35087290 */ /* 0x000fe2000fffe13f */
[----:B------:R-:W-:Y:S01]  /*5840*/  MOV R9, UR35 ;  /* 0x0000002300097c02 */ /* 0x000fe20008000f00 */
[----:B------:R-:W-:Y:S01]  /*5850*/  UMOV UR58, UR44 ;  /* 0x0000002c003a7c82 */ /* 0x000fe20008000000 */
[----:B------:R-:W-:Y:S01]  /*5860*/  MOV R36, UR32 ;  /* 0x0000002000247c02 */ /* 0x000fe20008000f00 */
[----:B------:R-:W-:Y:S01]  /*5870*/  UMOV UR50, UR44 ;  /* 0x0000002c00327c82 */ /* 0x000fe20008000000 */
[----:B------:R-:W-:Y:S01]  /*5880*/  R2UR UR32, R44 ;  /* 0x000000002c2072ca */ /* 0x000fe200000e0000 */
[----:B------:R-:W-:Y:S01]  /*5890*/  UMOV UR42, UR44 ;  /* 0x0000002c002a7c82 */ /* 0x000fe20008000000 */
[----:B------:R-:W-:Y:S01]  /*58a0*/  R2UR UR35, R43 ;  /* 0x000000002b2372ca */ /* 0x000fe200000e0000 */
[----:B------:R-:W-:Y:S01]  /*58b0*/  UMOV UR26, UR44 ;  /* 0x0000002c001a7c82 */ /* 0x000fe20008000000 */
[----:B------:R-:W-:Y:S01]  /*58c0*/  R2UR UR36, R42 ;  /* 0x000000002a2472ca */ /* 0x000fe200000e0000 */
[----:B------:R-:W-:Y:S01]  /*58d0*/  UIADD3 UR44, -UR45, URZ, URZ ;  /* 0x0000003f2d2c7290 */ /* 0x000fe2000fffe13f */
[----:B------:R-:W-:Y:S01]  /*58e0*/  R2UR UR37, R41 ;  /* 0x00000000292572ca */ /* 0x000fe200000e0000 */
[----:B------:R-:W-:Y:S01]  /*58f0*/  UIADD3 UR28, -UR29, URZ, URZ ;  /* 0x0000003f1d1c7290 */ /* 0x000fe2000fffe13f */
[----:B------:R-:W-:Y:S01]  /*5900*/  MOV R20, UR34 ;  /* 0x0000002200147c02 */ /* 0x000fe20008000f00 */
[----:B------:R-:W-:Y:S01]  /*5910*/  UIADD3 UR34, UR10, 0x20, URZ ;  /* 0x000000200a227890 */ /* 0x000fe2000fffe03f */
[----:B------:R-:W-:Y:S01]  /*5920*/  MOV R21, UR33 ;  /* 0x0000002100157c02 */ /* 0x000fe20008000f00 */
[----:B------:R-:W-:Y:S01]  /*5930*/  UIMAD UR60, UR15, UR60, UR47 ;  /* 0x0000003c0f3c72a4 */ /* 0x000fe2000f8e022f */
[----:B------:R-:W-:Y:S01]  /*5940*/  R2UR UR4, R7 ;  /* 0x00000000070472ca */ /* 0x000fe200000e0000 */
[----:B------:R-:W-:Y:S01]  /*5950*/  UIMAD UR52, UR15, UR8, UR46 ;  /* 0x000000080f3472a4 */ /* 0x000fe2000f8e022e */
[----:B------:R-:W0:Y:S01]  /*5960*/  LDC R7, c[0x0][0x3c8] ;  /* 0x0000f200ff077b82 */ /* 0x000e220000000800 */
[----:B------:R-:W-:Y:S01]  /*5970*/  UIADD3 UR8, -UR21, URZ, URZ ;  /* 0x0000003f15087290 */ /* 0x000fe2000fffe13f */
[----:B------:R-:W-:Y:S01]  /*5980*/  UMOV UR30, UR34 ;  /* 0x00000022001e7c82 */ /* 0x000fe20008000000 */
[----:B------:R-:W-:-:S02]  /*5990*/  UIMAD UR44, UR15, UR44, UR39 ;  /* 0x0000002c0f2c72a4 */ /* 0x000fc4000f8e0227 */
[----:B------:R1:W-:Y:S01]  /*59a0*/  UTMALDG.4D.IM2COL [UR32], [UR22], UR14 ;  /* 0x00000020160073b4 */ /* 0x0003e2000805800e */
[----:B------:R-:W-:Y:S02]  /*59b0*/  UIMAD UR28, UR15, UR28, UR38 ;  /* 0x0000001c0f1c72a4 */ /* 0x000fe4000f8e0226 */
[----:B------:R-:W-:Y:S02]  /*59c0*/  UIMAD UR60, UR60, UR7, UR5 ;  /* 0x000000073c3c72a4 */ /* 0x000fe4000f8e0205 */
[----:B------:R-:W-:Y:S01]  /*59d0*/  UIMAD UR6, UR15, UR6, UR11 ;  /* 0x000000060f0672a4 */ /* 0x000fe2000f8e020b */
[----:B------:R-:W-:Y:S01]  /*59e0*/  R2UR UR11, R28 ;  /* 0x000000001c0b72ca */ /* 0x000fe200000e0000 */
[----:B------:R-:W-:Y:S02]  /*59f0*/  UIMAD UR52, UR52, UR7, UR5 ;  /* 0x00000007343472a4 */ /* 0x000fe4000f8e0205 */
[----:B------:R-:W-:Y:S02]  /*5a00*/  UIMAD UR44, UR44, UR7, UR5 ;  /* 0x000000072c2c72a4 */ /* 0x000fe4000f8e0205 */
[----:B------:R-:W-:Y:S01]  /*5a10*/  UIMAD UR28, UR28, UR7, UR5 ;  /* 0x000000071c1c72a4 */ /* 0x000fe2000f8e0205 */
[----:B------:R-:W-:Y:S01]  /*5a20*/  UMOV UR57, UR9 ;  /* 0x0000000900397c82 */ /* 0x000fe20008000000 */
[----:B------:R-:W-:Y:S01]  /*5a30*/  UMOV UR49, UR9 ;  /* 0x0000000900317c82 */ /* 0x000fe20008000000 */
[----:B------:R-:W-:Y:S01]  /*5a40*/  UMOV UR41, UR9 ;  /* 0x0000000900297c82 */ /* 0x000fe20008000000 */
[----:B------:R-:W-:Y:S01]  /*5a50*/  UMOV UR25, UR9 ;  /* 0x0000000900197c82 */ /* 0x000fe20008000000 */
[----:B------:R-:W-:Y:S01]  /*5a60*/  UMOV UR17, UR9 ;  /* 0x0000000900117c82 */ /* 0x000fe20008000000 */
[----:B------:R-:W-:Y:S01]  /*5a70*/  UMOV UR18, UR30 ;  /* 0x0000001e00127c82 */ /* 0x000fe20008000000 */
[----:B------:R-:W-:Y:S01]  /*5a80*/  ULDC.64 UR54, c[0x0][0x198] ;  /* 0x0000660000367ab9 */ /* 0x000fe20000000a00 */
[----:B-1----:R-:W-:Y:S01]  /*5a90*/  R2UR UR37, R6 ;  /* 0x00000000062572ca */ /* 0x002fe200000e0000 */
[----:B------:R-:W-:Y:S01]  /*5aa0*/  VIADD R6, R15, 0x1 ;  /* 0x000000010f067836 */ /* 0x000fe20000000000 */
[----:B------:R-:W-:Y:S01]  /*5ab0*/  R2UR UR36, R8 ;  /* 0x00000000082472ca */ /* 0x000fe200000e0000 */
[----:B------:R-:W-:Y:S01]  /*5ac0*/  @P2 IMAD.MOV R6, RZ, RZ, R15 ;  /* 0x000000ffff062224 */ /* 0x000fe200078e020f */
[----:B------:R-:W-:-:S02]  /*5ad0*/  R2UR UR35, R9 ;  /* 0x00000000092372ca */ /* 0x000fc400000e0000 */
[----:B------:R-:W-:Y:S02]  /*5ae0*/  R2UR UR34, R20 ;  /* 0x00000000142272ca */ /* 0x000fe400000e0000 */
[----:B------:R-:W-:Y:S02]  /*5af0*/  R2UR UR33, R21 ;  /* 0x00000000152172ca */ /* 0x000fe400000e0000 */
[----:B------:R-:W-:Y:S02]  /*5b00*/  R2UR UR32, R36 ;  /* 0x00000000242072ca */ /* 0x000fe400000e0000 */
[----:B0-----:R-:W-:-:S11]  /*5b10*/  ISETP.NE.AND P3, PT, R6, R7, PT ;  /* 0x000000070600720c */ /* 0x001fd60003f65270 */
[----:B------:R0:W-:Y:S01]  /*5b20*/  UTMALDG.4D.IM2COL [UR32], [UR22], UR14 ;  /* 0x00000020160073b4 */ /* 0x0001e2000805800e */
[----:B------:R1:W-:Y:S01]  /*5b30*/  UTMALDG.4D.IM2COL [UR56], [UR22], UR14 ;  /* 0x00000038160073b4 */ /* 0x0003e2000805800e */
[----:B------:R2:W-:Y:S01]  /*5b40*/  UTMALDG.4D.IM2COL [UR48], [UR22], UR14 ;  /* 0x00000030160073b4 */ /* 0x0005e2000805800e */
[----:B0-----:R-:W-:Y:S01]  /*5b50*/  R2UR UR34, R39 ;  /* 0x00000000272272ca */ /* 0x001fe200000e0000 */
[----:B------:R-:W-:Y:S01]  /*5b60*/  UIMAD UR36, UR6, UR7, UR5 ;  /* 0x00000007062472a4 */ /* 0x000fe2000f8e0205 */
[----:B------:R-:W-:Y:S01]  /*5b70*/  R2UR UR37, R37 ;  /* 0x00000000252572ca */ /* 0x000fe200000e0000 */
[----:B------:R0:W-:Y:S01]  /*5b80*/  UTMALDG.4D.IM2COL [UR40], [UR22], UR14 ;  /* 0x00000028160073b4 */ /* 0x0001e2000805800e */
[----:B------:R-:W-:Y:S01]  /*5b90*/  R2UR UR35, R38 ;  /* 0x00000000262372ca */ /* 0x000fe200000e0000 */
[----:B------:R-:W-:Y:S01]  /*5ba0*/  UMOV UR33, UR9 ;  /* 0x0000000900217c82 */ /* 0x000fe20008000000 */
[----:B------:R-:W-:Y:S01]  /*5bb0*/  R2UR UR32, R40 ;  /* 0x00000000282072ca */ /* 0x000fe200000e0000 */
[----:B------:R-:W-:Y:S01]  /*5bc0*/  UMOV UR6, 0x0 ;  /* 0x0000000000067882 */ /* 0x000fe20000000000 */
[----:B-1----:R-:W-:Y:S01]  /*5bd0*/  R2UR UR60, R15 ;  /* 0x000000000f3c72ca */ /* 0x002fe200000e0000 */
[----:B------:R-:W-:Y:S01]  /*5be0*/  UIADD3 UR56, UR4, 0x1c000, URZ ;  /* 0x0001c00004387890 */ /* 0x000fe2000fffe03f */
[----:B------:R-:W-:Y:S01]  /*5bf0*/  R2UR UR61, R10 ;  /* 0x000000000a3d72ca */ /* 0x000fe200000e0000 */
[----:B------:R1:W-:Y:S01]  /*5c00*/  UTMALDG.4D.IM2COL [UR24], [UR22], UR14 ;  /* 0x00000018160073b4 */ /* 0x0003e2000805800e */
[----:B------:R-:W-:Y:S01]  /*5c10*/  R2UR UR59, R11 ;  /* 0x000000000b3b72ca */ /* 0x000fe200000e0000 */
[----:B------:R-:W-:Y:S01]  /*5c20*/  UIMAD UR8, UR15, UR8, UR34 ;  /* 0x000000080f0872a4 */ /* 0x000fe2000f8e0222 */
[----:B------:R-:W-:Y:S01]  /*5c30*/  R2UR UR15, R23 ;  /* 0x00000000170f72ca */ /* 0x000fe200000e0000 */
[----:B------:R-:W-:Y:S01]  /*5c40*/  UMOV UR58, UR10 ;  /* 0x0000000a003a7c82 */ /* 0x000fe20008000000 */
[----:B------:R-:W-:Y:S01]  /*5c50*/  UMOV UR34, UR30 ;  /* 0x0000001e00227c82 */ /* 0x000fe20008000000 */
[----:B------:R-:W-:Y:S01]  /*5c60*/  UIMAD UR20, UR8, UR7, UR5 ;  /* 0x00000007081472a4 */ /* 0x000fe2000f8e0205 */
[----:B------:R-:W-:Y:S01]  /*5c70*/  MOV R38, UR33 ;  /* 0x0000002100267c02 */ /* 0x000fe20008000f00 */
[----:B------:R3:W-:Y:S01]  /*5c80*/  UTMALDG.4D.IM2COL [UR32], [UR22], UR14 ;  /* 0x00000020160073b4 */ /* 0x0007e2000805800e */
[----:B------:R-:W-:Y:S01]  /*5c90*/  UIADD3 UR8, UR4, 0x1c800, URZ ;  /* 0x0001c80004087890 */ /* 0x000fe2000fffe03f */
[----:B------:R-:W-:Y:S01]  /*5ca0*/  MOV R15, UR49 ;  /* 0x00000031000f7c02 */ /* 0x000fe20008000f00 */
[----:B--2---:R-:W-:Y:S01]  /*5cb0*/  UIADD3 UR48, UR4, 0x1e000, URZ ;  /* 0x0001e00004307890 */ /* 0x004fe2000fffe03f */
[----:B------:R-:W-:Y:S01]  /*5cc0*/  UMOV UR5, 0x30000 ;  /* 0x0003000000057882 */ /* 0x000fe20000000000 */
[----:B------:R-:W-:Y:S01]  /*5cd0*/  UMOV UR7, 0x10000000 ;  /* 0x1000000000077882 */ /* 0x000fe20000000000 */
[----:B------:R-:W-:Y:S01]  /*5ce0*/  UMOV UR12, UR60 ;  /* 0x0000003c000c7c82 */ /* 0x000fe20008000000 */
[----:B------:R2:W-:Y:S01]  /*5cf0*/  UTMALDG.4D.IM2COL [UR16], [UR22], UR14 ;  /* 0x00000010160073b4 */ /* 0x0005e2000805800e */
[----:B------:R-:W-:Y:S01]  /*5d00*/  UMOV UR13, UR61 ;  /* 0x0000003d000d7c82 */ /* 0x000fe20008000000 */
[----:B------:R-:W-:Y:S01]  /*5d10*/  UMOV UR52, UR60 ;  /* 0x0000003c00347c82 */ /* 0x000fe20008000000 */
[----:B------:R-:W-:Y:S01]  /*5d20*/  UMOV UR53, UR61 ;  /* 0x0000003d00357c82 */ /* 0x000fe20008000000 */
[----:B------:R-:W-:Y:S01]  /*5d30*/  MOV R9, UR52 ;  /* 0x0000003400097c02 */ /* 0x000fe20008000f00 */
[----:B------:R-:W-:Y:S01]  /*5d40*/  UMOV UR50, UR10 ;  /* 0x0000000a00327c82 */ /* 0x000fe20008000000 */
[----:B------:R-:W-:Y:S01]  /*5d50*/  MOV R8, UR53 ;  /* 0x0000003500087c02 */ /* 0x000fe20008000f00 */
[----:B0-----:R-:W-:Y:S01]  /*5d60*/  UIADD3 UR40, UR4, 0x1dc00, URZ ;  /* 0x0001dc0004287890 */ /* 0x001fe2000fffe03f */
[----:B-1----:R-:W-:Y:S01]  /*5d70*/  R2UR UR27, R27 ;  /* 0x000000001b1b72ca */ /* 0x002fe200000e0000 */
[----:B------:R-:W-:Y:S01]  /*5d80*/  UIADD3 UR24, UR4, 0x1d000, URZ ;  /* 0x0001d00004187890 */ /* 0x000fe2000fffe03f */
[----:B------:R-:W-:Y:S01]  /*5d90*/  UMOV UR28, UR60 ;  /* 0x0000003c001c7c82 */ /* 0x000fe20008000000 */
[----:B------:R-:W-:Y:S01]  /*5da0*/  UMOV UR29, UR61 ;  /* 0x0000003d001d7c82 */ /* 0x000fe20008000000 */
[----:B------:R-:W-:Y:S01]  /*5db0*/  UMOV UR26, UR10 ;  /* 0x0000000a001a7c82 */ /* 0x000fe20008000000 */
[----:B------:R-:W-:Y:S01]  /*5dc0*/  UMOV UR44, UR60 ;  /* 0x0000003c002c7c82 */ /* 0x000fe20008000000 */
[----:B------:R-:W-:Y:S01]  /*5dd0*/  UMOV UR45, UR61 ;  /* 0x0000003d002d7c82 */ /* 0x000fe20008000000 */
[----:B---3--:R-:W-:Y:S01]  /*5de0*/  UIADD3 UR32, UR4, 0x1f800, URZ ;  /* 0x0001f80004207890 */ /* 0x008fe2000fffe03f */
[----:B------:R-:W-:Y:S01]  /*5df0*/  UMOV UR36, UR60 ;  /* 0x0000003c00247c82 */ /* 0x000fe20008000000 */
[----:B------:R-:W-:Y:S01]  /*5e00*/  UMOV UR37, UR61 ;  /* 0x0000003d00257c82 */ /* 0x000fe20008000000 */
[----:B------:R-:W-:-:S03]  /*5e10*/  UMOV UR34, UR10 ;  /* 0x0000000a00227c82 */ /* 0x000fc60008000000 */
[----:B------:R-:W-:Y:S01]  /*5e20*/  UMOV UR51, UR27 ;  /* 0x0000001b00337c82 */ /* 0x000fe20008000000 */
[----:B------:R-:W-:Y:S01]  /*5e30*/  MOV R39, UR32 ;  /* 0x0000002000277c02 */ /* 0x000fe20008000f00 */
[----:B------:R-:W-:Y:S01]  /*5e40*/  UIADD3 UR32, UR4, 0x1f000, URZ ;  /* 0x0001f00004207890 */ /* 0x000fe2000fffe03f */
[----:B--2---:R-:W-:Y:S01]  /*5e50*/  R2UR UR19, R26 ;  /* 0x000000001a1372ca */ /* 0x004fe200000e0000 */
[----:B------:R-:W-:Y:S01]  /*5e60*/  UIADD3 UR22, UP0, UR54, 0x1f0, URZ ;  /* 0x000001f036167890 */ /* 0x000fe2000ff1e03f */
[----:B------:R-:W-:Y:S01]  /*5e70*/  MOV R18, UR51 ;  /* 0x0000003300127c02 */ /* 0x000fe20008000f00 */
[----:B------:R-:W-:Y:S01]  /*5e80*/  UIADD3 UR16, UR4, 0x1d800, URZ ;  /* 0x0001d80004107890 */ /* 0x000fe2000fffe03f */
[----:B------:R-:W-:Y:S01]  /*5e90*/  R2UR UR14, R24 ;  /* 0x00000000180e72ca */ /* 0x000fe200000e0000 */
[----:B------:R-:W-:Y:S01]  /*5ea0*/  UIADD3.X UR23, URZ, UR55, URZ, UP0, !UPT ;  /* 0x000000373f177290 */ /* 0x000fe200087fe43f */
[----:B------:R-:W-:Y:S01]  /*5eb0*/  MOV R20, UR37 ;  /* 0x0000002500147c02 */ /* 0x000fe20008000f00 */
[----:B------:R-:W-:Y:S01]  /*5ec0*/  UMOV UR20, UR60 ;  /* 0x0000003c00147c82 */ /* 0x000fe20008000000 */
[----:B------:R-:W-:Y:S01]  /*5ed0*/  UMOV UR21, UR61 ;  /* 0x0000003d00157c82 */ /* 0x000fe20008000000 */
[----:B------:R-:W-:Y:S01]  /*5ee0*/  UMOV UR18, UR10 ;  /* 0x0000000a00127c82 */ /* 0x000fe20008000000 */
[----:B------:R-:W-:Y:S01]  /*5ef0*/  UMOV UR51, UR31 ;  /* 0x0000001f00337c82 */ /* 0x000fe20008000000 */
[----:B------:R-:W-:Y:S01]  /*5f00*/  MOV R21, UR36 ;  /* 0x0000002400157c02 */ /* 0x000fe20008000f00 */
[----:B------:R-:W-:Y:S01]  /*5f10*/  UMOV UR35, UR51 ;  /* 0x0000003300237c82 */ /* 0x000fe20008000000 */
[----:B------:R-:W-:Y:S01]  /*5f20*/  MOV R37, UR34 ;  /* 0x0000002200257c02 */ /* 0x000fe20008000f00 */
[----:B------:R0:W-:Y:S01]  /*5f30*/  UTMALDG.4D.MULTICAST [UR56], [UR22], UR5, desc[UR6] ;  /* 0x00000638160073b4 */ /* 0x0001e20008019805 */
[----:B------:R-:W-:Y:S01]  /*5f40*/  MOV R42, UR35 ;  /* 0x00000023002a7c02 */ /* 0x000fe20008000f00 */
[----:B------:R-:W-:Y:S01]  /*5f50*/  UMOV UR43, UR19 ;  /* 0x00000013002b7c82 */ /* 0x000fe20008000000 */
[----:B------:R-:W-:Y:S01]  /*5f60*/  R2UR UR35, R22 ;  /* 0x00000000162372ca */ /* 0x000fe200000e0000 */
[----:B------:R-:W-:Y:S01]  /*5f70*/  UMOV UR42, UR30 ;  /* 0x0000001e002a7c82 */ /* 0x000fe20008000000 */
[----:B------:R-:W-:-:S02]  /*5f80*/  MOV R40, UR37 ;  /* 0x0000002500287c02 */ /* 0x000fc40008000f00 */
[----:B------:R-:W-:Y:S01]  /*5f90*/  MOV R41, UR36 ;  /* 0x0000002400297c02 */ /* 0x000fe20008000f00 */
[----:B------:R1:W-:Y:S01]  /*5fa0*/  UTMALDG.4D.MULTICAST [UR8], [UR22], UR5, desc[UR6] ;  /* 0x00000608160073b4 */ /* 0x0003e20008019805 */
[----:B------:R2:W-:Y:S07]  /*5fb0*/  UTMALDG.4D.MULTICAST [UR24], [UR22], UR5, desc[UR6] ;  /* 0x00000618160073b4 */ /* 0x0005ee0008019805 */
[----:B------:R-:W-:Y:S01]  /*5fc0*/  MOV R36, UR35 ;  /* 0x0000002300247c02 */ /* 0x000fe20008000f00 */
[----:B------:R-:W-:Y:S01]  /*5fd0*/  UMOV UR35, UR15 ;  /* 0x0000000f00237c82 */ /* 0x000fe20008000000 */
[----:B------:R3:W-:Y:S01]  /*5fe0*/  UTMALDG.4D.MULTICAST [UR16], [UR22], UR5, desc[UR6] ;  /* 0x00000610160073b4 */ /* 0x0007e20008019805 */
[----:B0-----:R-:W-:Y:S01]  /*5ff0*/  UIADD3 UR56, UR4, 0x1c400, URZ ;  /* 0x0001c40004387890 */ /* 0x001fe2000fffe03f */
[----:B------:R-:W-:Y:S01]  /*6000*/  UMOV UR58, UR30 ;  /* 0x0000001e003a7c82 */ /* 0x000fe20008000000 */
[----:B------:R0:W-:Y:S01]  /*6010*/  UTMALDG.4D.MULTICAST [UR48], [UR22], UR5, desc[UR6] ;  /* 0x00000630160073b4 */ /* 0x0001e20008019805 */
[----:B-1----:R-:W-:Y:S01]  /*6020*/  UMOV UR8, UR10 ;  /* 0x0000000a00087c82 */ /* 0x002fe20008000000 */
[----:B--2---:R-:W-:Y:S01]  /*6030*/  UMOV UR27, UR14 ;  /* 0x0000000e001b7c82 */ /* 0x004fe20008000000 */
[----:B------:R-:W-:Y:S01]  /*6040*/  UIADD3 UR24, UR4, 0x1ec00, URZ ;  /* 0x0001ec0004187890 */ /* 0x000fe2000fffe03f */
[----:B------:R-:W-:Y:S01]  /*6050*/  UMOV UR26, UR30 ;  /* 0x0000001e001a7c82 */ /* 0x000fe20008000000 */
[----:B---3--:R-:W-:Y:S01]  /*6060*/  UMOV UR16, UR10 ;  /* 0x0000000a00107c82 */ /* 0x008fe20008000000 */
[----:B------:R-:W-:Y:S01]  /*6070*/  UMOV UR10, UR30 ;  /* 0x0000001e000a7c82 */ /* 0x000fe20008000000 */
[----:B------:R-:W-:Y:S01]  /*6080*/  UMOV UR34, UR16 ;  /* 0x0000001000227c82 */ /* 0x000fe20008000000 */
[----:B------:R-:W-:Y:S01]  /*6090*/  UIADD3 UR16, UR4, 0x1f400, URZ ;  /* 0x0001f40004107890 */ /* 0x000fe2000fffe03f */
[----:B------:R-:W-:Y:S01]  /*60a0*/  UMOV UR19, UR15 ;  /* 0x0000000f00137c82 */ /* 0x000fe20008000000 */
[----:B------:R-:W-:Y:S01]  /*60b0*/  UMOV UR18, UR30 ;  /* 0x0000001e00127c82 */ /* 0x000fe20008000000 */
[----:B0-----:R-:W-:Y:S01]  /*60c0*/  R2UR UR53, R8 ;  /* 0x00000000083572ca */ /* 0x001fe200000e0000 */
[----:B------:R-:W-:Y:S01]  /*60d0*/  UIADD3 UR48, UR4, 0x1e800, URZ ;  /* 0x0001e80004307890 */ /* 0x000fe2000fffe03f */
[----:B------:R-:W-:Y:S01]  /*60e0*/  R2UR UR52, R9 ;  /* 0x00000000093472ca */ /* 0x000fe200000e0000 */
[----:B------:R-:W-:Y:S01]  /*60f0*/  UMOV UR50, UR8 ;  /* 0x0000000800327c82 */ /* 0x000fe20008000000 */
[----:B------:R-:W-:Y:S01]  /*6100*/  R2UR UR51, R18 ;  /* 0x00000000123372ca */ /* 0x000fe200000e0000 */
[----:B------:R-:W-:-:S08]  /*6110*/  UIADD3 UR8, UR4, 0x1cc00, URZ ;  /* 0x0001cc0004087890 */ /* 0x000fd0000fffe03f */
[----:B------:R-:W-:Y:S01]  /*6120*/  MOV R7, UR53 ;  /* 0x0000003500077c02 */ /* 0x000fe20008000f00 */
[----:B------:R-:W-:Y:S01]  /*6130*/  UMOV UR53, UR61 ;  /* 0x0000003d00357c82 */ /* 0x000fe20008000000 */
[----:B------:R-:W-:Y:S01]  /*6140*/  MOV R8, UR52 ;  /* 0x0000003400087c02 */ /* 0x000fe20008000f00 */
[----:B------:R-:W-:Y:S01]  /*6150*/  UMOV UR52, UR60 ;  /* 0x0000003c00347c82 */ /* 0x000fe20008000000 */
[----:B------:R-:W-:Y:S01]  /*6160*/  MOV R9, UR51 ;  /* 0x0000003300097c02 */ /* 0x000fe20008000f00 */
[----:B------:R-:W-:Y:S02]  /*6170*/  UMOV UR51, UR14 ;  /* 0x0000000e00337c82 */ /* 0x000fe40008000000 */
[----:B------:R0:W-:Y:S01]  /*6180*/  UTMALDG.4D.MULTICAST [UR48], [UR22], UR5, desc[UR6] ;  /* 0x00000630160073b4 */ /* 0x0001e20008019805 */
[----:B------:R1:W-:Y:S01]  /*6190*/  UTMALDG.4D.MULTICAST [UR32], [UR22], UR5, desc[UR6] ;  /* 0x00000620160073b4 */ /* 0x0003e20008019805 */
[----:B0-----:R-:W-:Y:S01]  /*61a0*/  R2UR UR53, R7 ;  /* 0x00000000073572ca */ /* 0x001fe200000e0000 */
[----:B------:R-:W-:Y:S01]  /*61b0*/  UIADD3 UR48, UR4, 0x1d400, URZ ;  /* 0x0001d40004307890 */ /* 0x000fe2000fffe03f */
[----:B------:R-:W-:Y:S01]  /*61c0*/  R2UR UR52, R8 ;  /* 0x00000000083472ca */ /* 0x000fe200000e0000 */
[----:B------:R-:W-:Y:S01]  /*61d0*/  UMOV UR50, UR30 ;  /* 0x0000001e00327c82 */ /* 0x000fe20008000000 */
[----:B------:R-:W-:Y:S01]  /*61e0*/  R2UR UR51, R9 ;  /* 0x00000000093372ca */ /* 0x000fe200000e0000 */
[----:B------:R-:W-:Y:S01]  /*61f0*/  VIADD R7, R10, 0x1 ;  /* 0x000000010a077836 */ /* 0x000fe20000000000 */
[----:B------:R-:W-:Y:S01]  /*6200*/  R2UR UR49, R15 ;  /* 0x000000000f3172ca */ /* 0x000fe200000e0000 */
[----:B------:R-:W-:Y:S01]  /*6210*/  @P3 IMAD.MOV R7, RZ, RZ, R10 ;  /* 0x000000ffff073224 */ /* 0x000fe200078e020a */
[----:B-1----:R-:W-:-:S02]  /*6220*/  R2UR UR37, R20 ;  /* 0x00000000142572ca */ /* 0x002fc400000e0000 */
[----:B------:R-:W-:Y:S01]  /*6230*/  R2UR UR36, R21 ;  /* 0x00000000152472ca */ /* 0x000fe200000e0000 */
[----:B------:R-:W-:Y:S01]  /*6240*/  IMAD.MOV.U32 R10, RZ, RZ, R7 ;  /* 0x000000ffff0a7224 */ /* 0x000fe200078e0007 */
[----:B------:R-:W-:Y:S02]  /*6250*/  R2UR UR35, R36 ;  /* 0x00000000242372ca */ /* 0x000fe400000e0000 */
[----:B------:R-:W-:Y:S02]  /*6260*/  R2UR UR34, R37 ;  /* 0x00000000252272ca */ /* 0x000fe400000e0000 */
[----:B------:R-:W-:Y:S02]  /*6270*/  R2UR UR33, R38 ;  /* 0x00000000262172ca */ /* 0x000fe400000e0000 */
[----:B------:R-:W-:Y:S02]  /*6280*/  R2UR UR32, R39 ;  /* 0x00000000272072ca */ /* 0x000fe400000e0000 */
[----:B------:R-:W-:-:S02]  /*6290*/  SEL R8, RZ, 0x1, P4 ;  /* 0x00000001ff087807 */ /* 0x000fc40002000000 */
[----:B------:R-:W-:Y:S02]  /*62a0*/  SEL R15, R6, RZ, P3 ;  /* 0x000000ff060f7207 */ /* 0x000fe40001800000 */
[----:B------:R-:W-:Y:S01]  /*62b0*/  LOP3.LUT R5, R5, R8, RZ, 0x3c, !PT ;  /* 0x0000000805057212 */ /* 0x000fe200078e3cff */
[----:B------:R-:W-:-:S06]  /*62c0*/  UMOV UR14, UR35 ;  /* 0x00000023000e7c82 */ /* 0x000fcc0008000000 */
[----:B------:R0:W-:Y:S01]  /*62d0*/  UTMALDG.4D.MULTICAST [UR32], [UR22], UR5, desc[UR6] ;  /* 0x00000620160073b4 */ /* 0x0001e20008019805 */
[----:B------:R-:W-:Y:S01]  /*62e0*/  UTMALDG.4D.MULTICAST [UR56], [UR22], UR5, desc[UR6] ;  /* 0x00000638160073b4 */ /* 0x000fe20008019805 */
[----:B------:R1:W-:Y:S01]  /*62f0*/  UTMALDG.4D.MULTICAST [UR8], [UR22], UR5, desc[UR6] ;  /* 0x00000608160073b4 */ /* 0x0003e20008019805 */
[----:B------:R2:W-:Y:S01]  /*6300*/  UTMALDG.4D.MULTICAST [UR48], [UR22], UR5, desc[UR6] ;  /* 0x00000630160073b4 */ /* 0x0005e20008019805 */
[----:B0-----:R-:W-:Y:S01]  /*6310*/  R2UR UR37, R40 ;  /* 0x00000000282572ca */ /* 0x001fe200000e0000 */
[----:B------:R-:W-:Y:S01]  /*6320*/  UIADD3 UR32, UR4, 0x1e400, URZ ;  /* 0x0001e40004207890 */ /* 0x000fe2000fffe03f */
[----:B------:R-:W-:Y:S01]  /*6330*/  R2UR UR36, R41 ;  /* 0x00000000292472ca */ /* 0x000fe200000e0000 */
[----:B------:R-:W-:Y:S01]  /*6340*/  UMOV UR33, UR9 ;  /* 0x0000000900217c82 */ /* 0x000fe20008000000 */
[----:B------:R-:W-:Y:S01]  /*6350*/  R2UR UR35, R42 ;  /* 0x000000002a2372ca */ /* 0x000fe200000e0000 */
[----:B------:R-:W-:Y:S01]  /*6360*/  UMOV UR34, UR30 ;  /* 0x0000001e00227c82 */ /* 0x000fe20008000000 */
[----:B------:R2:W-:Y:S01]  /*6370*/  UTMALDG.4D.MULTICAST [UR40], [UR22], UR5, desc[UR6] ;  /* 0x00000628160073b4 */ /* 0x0005e20008019805 */
[----:B-1----:R-:W-:-:S10]  /*6380*/  UIADD3 UR8, UR4, 0x1fc00, URZ ;  /* 0x0001fc0004087890 */ /* 0x002fd4000fffe03f */
[----:B------:R2:W-:Y:S01]  /*6390*/  UTMALDG.4D.MULTICAST [UR32], [UR22], UR5, desc[UR6] ;  /* 0x00000620160073b4 */ /* 0x0005e20008019805 */
[----:B------:R-:W-:Y:S01]  /*63a0*/  UMOV UR11, UR14 ;  /* 0x0000000e000b7c82 */ /* 0x000fe20008000000 */
[----:B------:R2:W-:Y:S01]  /*63b0*/  UTMALDG.4D.MULTICAST [UR24], [UR22], UR5, desc[UR6] ;  /* 0x00000618160073b4 */ /* 0x0005e20008019805 */
[----:B------:R2:W-:Y:S01]  /*63c0*/  UTMALDG.4D.MULTICAST [UR16], [UR22], UR5, desc[UR6] ;  /* 0x00000610160073b4 */ /* 0x0005e20008019805 */
[----:B------:R2:W-:Y:S02]  /*63d0*/  UTMALDG.4D.MULTICAST [UR8], [UR22], UR5, desc[UR6] ;  /* 0x00000608160073b4 */ /* 0x0005e40008019805 */
[----:B--2---:R-:W-:Y:S05]  /*63e0*/  @P5 BRA `(.L_x_93) ;  /* 0xffffffdc00685947 */ /* 0x004fea000383ffff */
.L_x_89:
[----:B------:R-:W-:Y:S05]  /*63f0*/  BSYNC B0 ;  /* 0x0000000000007941 */ /* 0x000fea0003800000 */
.L_x_88:
[----:B------:R-:W-:Y:S01]  /*6400*/  ISETP.GE.U32.AND P0, PT, R3, 0x7, PT ;  /* 0x000000070300780c */ /* 0x000fe20003f06070 */
[----:B---3--:R-:W-:-:S12]  /*6410*/  IMAD.MOV.U32 R2, RZ, RZ, 0x1 ;  /* 0x00000001ff027424 */ /* 0x008fd800078e00ff */
[----:B------:R-:W-:Y:S05]  /*6420*/  @!P0 BRA `(.L_x_94) ;  /* 0x00000000001c8947 */ /* 0x000fea0003800000 */
[----:B------:R-:W-:-:S04]  /*6430*/  IMAD.WIDE.U32 R6, R3, 0x24924925, RZ ;  /* 0x2492492503067825 */ /* 0x000fc800078e00ff */
[----:B------:R-:W-:-:S05]  /*6440*/  IMAD.IADD R5, R3, 0x1, -R7 ;  /* 0x0000000103057824 */ /* 0x000fca00078e0a07 */
[----:B------:R-:W-:-:S04]  /*6450*/  LEA.HI R5, R5, R7, RZ, 0x1f ;  /* 0x0000000705057211 */ /* 0x000fc800078ff8ff */
[----:B------:R-:W-:-:S04]  /*6460*/  SHF.R.U32.HI R5, RZ, 0x2, R5 ;  /* 0x00000002ff057819 */ /* 0x000fc80000011605 */
[----:B------:R-:W-:-:S04]  /*6470*/  LOP3.LUT R5, R5, 0x1, RZ, 0xc0, !PT ;  /* 0x0000000105057812 */ /* 0x000fc800078ec0ff */
[----:B------:R-:W-:-:S04]  /*6480*/  ISETP.NE.U32.AND P0, PT, R5, 0x1, PT ;  /* 0x000000010500780c */ /* 0x000fc80003f05070 */
[----:B------:R-:W-:-:S09]  /*6490*/  SEL R2, RZ, 0x1, !P0 ;  /* 0x00000001ff027807 */ /* 0x000fd20004000000 */
.L_x_94:
[----:B------:R-:W-:Y:S05]  /*64a0*/  WARPSYNC.ALL ;  /* 0x0000000000007948 */ /* 0x000fea0003800000 */
[----:B------:R-:W-:-:S13]  /*64b0*/  ELECT P0, URZ, PT ;  /* 0x00000000003f782f */ /* 0x000fda0003800000 */
[----:B------:R-:W-:Y:S05]  /*64c0*/  @!P0 EXIT ;  /* 0x000000000000894d */ /* 0x000fea0003800000 */
[----:B------:R-:W-:-:S04]  /*64d0*/  LOP3.LUT R4, R4, 0x2, RZ, 0xfc, !PT ;  /* 0x0000000204047812 */ /* 0x000fc800078efcff */
[----:B------:R-:W-:-:S13]  /*64e0*/  ISETP.NE.AND P0, PT, R4, 0x3, PT ;  /* 0x000000030400780c */ /* 0x000fda0003f05270 */
[----:B------:R-:W-:Y:S05]  /*64f0*/  @!P0 BRA `(.L_x_95) ;  /* 0x0000000000048947 */ /* 0x000fea0003800000 */
[----:B------:R-:W-:Y:S01]  /*6500*/  BPT.TRAP 0x1 ;  /* 0x000000040000795c */ /* 0x000fe20000300000 */
.L_x_95:
[----:B------:R-:W-:-:S04]  /*6510*/  IMAD.WIDE.U32 R4, R3, 0x24924925, RZ ;  /* 0x2492492503047825 */ /* 0x000fc800078e00ff */
[----:B------:R-:W-:-:S05]  /*6520*/  IMAD.IADD R4, R3, 0x1, -R5 ;  /* 0x0000000103047824 */ /* 0x000fca00078e0a05 */
[----:B------:R-:W-:Y:S02]  /*6530*/  LEA.HI R4, R4, R5, RZ, 0x1f ;  /* 0x0000000504047211 */ /* 0x000fe400078ff8ff */
[----:B------:R-:W-:Y:S02]  /*6540*/  MOV R5, 0x400 ;  /* 0x0000040000057802 */ /* 0x000fe40000000f00 */
[----:B------:R-:W-:Y:S02]  /*6550*/  SHF.R.U32.HI R4, RZ, 0x2, R4 ;  /* 0x00000002ff047819 */ /* 0x000fe40000011604 */
[----:B------:R-:W-:Y:S02]  /*6560*/  LEA R0, R0, R5, 0x18 ;  /* 0x0000000500007211 */ /* 0x000fe400078ec0ff */
[----:B------:R-:W-:Y:S01]  /*6570*/  SHF.L.U32 R5, R2, 0x1f, RZ ;  /* 0x0000001f02057819 */ /* 0x000fe200000006ff */
[----:B------:R-:W-:Y:S02]  /*6580*/  IMAD R3, R4, -0x7, R3 ;  /* 0xfffffff904037824 */ /* 0x000fe400078e0203 */
[----:B------:R-:W-:-:S04]  /*6590*/  VIADD R0, R0, 0x38038 ;  /* 0x0003803800007836 */ /* 0x000fc80000000000 */
[----:B------:R-:W-:-:S07]  /*65a0*/  IMAD R4, R3, 0x8, R0 ;  /* 0x0000000803047824 */ /* 0x000fce00078e0200 */
.L_x_96:
[----:B0-----:R0:W1:Y:S02]  /*65b0*/  SYNCS.PHASECHK.TRANS64.TRYWAIT P0, [R4+URZ], R5 ;  /* 0x00000005040075a7 */ /* 0x001064000800017f */
[----:B-1----:R-:W-:Y:S05]  /*65c0*/  @!P0 NANOSLEEP.SYNCS 0x989680 ;  /* 0x009896800000895d */ /* 0x002fea0003900000 */
[----:B------:R-:W1:Y:S02]  /*65d0*/  @!P0 SYNCS.PHASECHK.TRANS64 P0, [R4+URZ], R5 ;  /* 0x00000005040085a7 */ /* 0x000e64000800007f */
[----:B-1----:R-:W-:Y:S05]  /*65e0*/  @!P0 BRA `(.L_x_96) ;  /* 0xfffffffc00f08947 */ /* 0x002fea000383ffff */
[----:B------:R-:W-:-:S05]  /*65f0*/  VIADD R3, R3, 0x1 ;  /* 0x0000000103037836 */ /* 0x000fca0000000000 */
[----:B------:R-:W-:-:S04]  /*6600*/  ISETP.NE.AND P0, PT, R3, 0x7, PT ;  /* 0x000000070300780c */ /* 0x000fc80003f05270 */
[----:B0-----:R-:W-:Y:S02]  /*6610*/  SEL R5, RZ, 0x1, P0 ;  /* 0x00000001ff057807 */ /* 0x001fe40000000000 */
[----:B------:R-:W-:Y:S02]  /*6620*/  SEL R3, R3, RZ, P0 ;  /* 0x000000ff03037207 */ /* 0x000fe40000000000 */
[----:B------:R-:W-:-:S03]  /*6630*/  LOP3.LUT R7, R2, R5, RZ, 0x3c, !PT ;  /* 0x0000000502077212 */ /* 0x000fc600078e3cff */
[----:B------:R-:W-:Y:S01]  /*6640*/  IMAD R2, R3, 0x8, R0 ;  /* 0x0000000803027824 */ /* 0x000fe200078e0200 */
[----:B------:R-:W-:-:S07]  /*6650*/  SHF.L.U32 R5, R7, 0x1f, RZ ;  /* 0x0000001f07057819 */ /* 0x000fce00000006ff */
.L_x_97:
        /* <DEDUP_REMOVED lines=11> */
.L_x_98:
        /* <DEDUP_REMOVED lines=11> */
.L_x_99:
        /* <DEDUP_REMOVED lines=11> */
.L_x_100:
        /* <DEDUP_REMOVED lines=11> */
.L_x_101:
        /* <DEDUP_REMOVED lines=11> */
.L_x_102:
[----:B0-----:R0:W1:Y:S02]  /*69d0*/  SYNCS.PHASECHK.TRANS64.TRYWAIT P0, [R3+URZ], R0 ;  /* 0x00000000030075a7 */ /* 0x001064000800017f */
[----:B-1----:R-:W-:Y:S05]  /*69e0*/  @!P0 NANOSLEEP.SYNCS 0x989680 ;  /* 0x009896800000895d */ /* 0x002fea0003900000 */
[----:B------:R-:W1:Y:S02]  /*69f0*/  @!P0 SYNCS.PHASECHK.TRANS64 P0, [R3+URZ], R0 ;  /* 0x00000000030085a7 */ /* 0x000e64000800007f */
[----:B-1----:R-:W-:Y:S05]  /*6a00*/  @P0 EXIT ;  /* 0x000000000000094d */ /* 0x002fea0003800000 */
[----:B------:R-:W-:Y:S05]  /*6a10*/  BRA `(.L_x_102) ;  /* 0xfffffffc00ec7947 */ /* 0x000fea000383ffff */
.L_x_103:
[----:B------:R-:W-:-:S00]  /*6a20*/  BRA `(.L_x_103) ;  /* 0xfffffffc00fc7947 */ /* 0x000fc0000383ffff */
[----:B------:R-:W-:-:S00]  /*6a30*/  NOP ;  /* 0x0000000000007918 */ /* 0x000fc00000000000 */
        /* <DEDUP_REMOVED lines=12> */
.L_x_104:


//--------------------- .nv.shared._ZN7cutlass13device_kernelINS_4conv6kernel13ConvUniversalINS1_16ConvProblemShapeILNS1_8OperatorE0ELi2EEENS1_10collective14CollectiveConvINS1_46MainloopSm90TmaGmmaWarpSpecializedImplicitGemmILS5_0ELi7ELi2EN4cute5tupleIJNSA_1CILi2EEENSC_ILi1EEESE_EEENS1_36KernelImplicitTmaWarpSpecializedSm90ELi1EEENSB_IJNSC_ILi64EEESI_NSB_IJSI_EEEEEENS_10tfloat32_tESL_NSA_8TiledMMAINSA_8MMA_AtomIJNSA_4SM904GMMA29MMA_64x64x8_F32TF32TF32_SS_TNILNSP_7ScaleInE1ELSR_1EEEEEENSA_6LayoutINSB_IJSE_SE_SE_EEENSB_IJNSC_ILi0EEESW_SW_EEEEENSB_IJNSA_10UnderscoreESZ_SZ_EEEEENS7_6detail26Sm90ImplicitGemmTileTraitsINSA_20SM90_TMA_LOAD_IM2COLENSA_14ComposedLayoutINSA_7SwizzleILi3ELi4ELi3EEENSA_18smem_ptr_flag_bitsILi32EEENSU_INSB_IJNSB_IJNSC_ILi8EEES1A_EEENSB_IJNSC_ILi32EEESD_EEENSB_IJSE_NSC_ILi7EEEEEEEEENSB_IJNSB_IJS1C_NSC_ILi512EEEEEENSB_IJSE_NSC_ILi256EEEEEENSB_IJSW_NSC_ILi4096EEEEEEEEEEEEEvEENS13_INSA_23SM90_TMA_LOAD_MULTICASTES1P_vEEEENS_8epilogue10collective6detail29Sm90TmaWarpSpecializedAdapterINS1V_15DefaultEpilogueISL_NSB_IJNSB_IJlllEEESE_SW_EEES20_NS1U_6thread17LinearCombinationISL_Li1EffLNS21_9ScaleType4KindE0ELNS_15FloatRoundStyleE2ESL_EENS_4gemm15EpilogueDefaultEEEEEvvEEEEvNT_6ParamsE --------------------------
	.section	.nv.shared._ZN7cutlass13device_kernelINS_4conv6kernel13ConvUniversalINS1_16ConvProblemShapeILNS1_8OperatorE0ELi2EEENS1_10collective14CollectiveConvINS1_46MainloopSm90TmaGmmaWarpSpecializedImplicitGemmILS5_0ELi7ELi2EN4cute5tupleIJNSA_1CILi2EEENSC_ILi1EEESE_EEENS1_36KernelImplicitTmaWarpSpecializedSm90ELi1EEENSB_IJNSC_ILi64EEESI_NSB_IJSI_EEEEEENS_10tfloat32_tESL_NSA_8TiledMMAINSA_8MMA_AtomIJNSA_4SM904GMMA29MMA_64x64x8_F32TF32TF32_SS_TNILNSP_7ScaleInE1ELSR_1EEEEEENSA_6LayoutINSB_IJSE_SE_SE_EEENSB_IJNSC_ILi0EEESW_SW_EEEEENSB_IJNSA_10UnderscoreESZ_SZ_EEEEENS7_6detail26Sm90ImplicitGemmTileTraitsINSA_20SM90_TMA_LOAD_IM2COLENSA_14ComposedLayoutINSA_7SwizzleILi3ELi4ELi3EEENSA_18smem_ptr_flag_bitsILi32EEENSU_INSB_IJNSB_IJNSC_ILi8EEES1A_EEENSB_IJNSC_ILi32EEESD_EEENSB_IJSE_NSC_ILi7EEEEEEEEENSB_IJNSB_IJS1C_NSC_ILi512EEEEEENSB_IJSE_NSC_ILi256EEEEEENSB_IJSW_NSC_ILi4096EEEEEEEEEEEEEvEENS13_INSA_23SM90_TMA_LOAD_MULTICASTES1P_vEEEENS_8epilogue10collective6detail29Sm90TmaWarpSpecializedAdapterINS1V_15DefaultEpilogueISL_NSB_IJNSB_IJlllEEESE_SW_EEES20_NS1U_6thread17LinearCombinationISL_Li1EffLNS21_9ScaleType4KindE0ELNS_15FloatRoundStyleE2ESL_EENS_4gemm15EpilogueDefaultEEEEEvvEEEEvNT_6ParamsE,"aw",@nobits
	.sectionflags	@""
	.align	16
	.zero		1024


//--------------------- .nv.shared.reserved.0     --------------------------
	.section	.nv.shared.reserved.0,"aw",@nobits
	.weak		__nv_reservedSMEM_offset_0_alias
	.size		__nv_reservedSMEM_offset_0_alias, 0, 0
	.other		__nv_reservedSMEM_offset_0_alias,@"STO_CUDA_RESERVED_SHARED STV_DEFAULT"
__nv_reservedSMEM_offset_0_alias:
	.zero		0


//--------------------- .nv.global                --------------------------
	.section	.nv.global,"aw",@nobits
.nv.global:
	.type		_ZN39_INTERNAL_ddd06c1e_4_k_cu_56a87661_31204cute1_E,@object
	.size		_ZN39_INTERNAL_ddd06c1e_4_k_cu_56a87661_31204cute1_E,(_ZN39_INTERNAL_ddd06c1e_4_k_cu_56a87661_31204cuda3std3__45__cpo6cbeginE - _ZN39_INTERNAL_ddd06c1e_4_k_cu_56a87661_31204cute1_E)
_ZN39_INTERNAL_ddd06c1e_4_k_cu_56a87661_31204cute1_E:
	.zero		1
	.type		_ZN39_INTERNAL_ddd06c1e_4_k_cu_56a87661_31204cuda3std3__45__cpo6cbeginE,@object
	.size		_ZN39_INTERNAL_ddd06c1e_4_k_cu_56a87661_31204cuda3std3__45__cpo6cbeginE,(_ZN39_INTERNAL_ddd06c1e_4_k_cu_56a87661_31204cuda3std3__48in_placeE - _ZN39_INTERNAL_ddd06c1e_4_k_cu_56a87661_31204cuda3std3__45__cpo6cbeginE)
_ZN39_INTERNAL_ddd06c1e_4_k_cu_56a87661_31204cuda3std3__45__cpo6cbeginE:
	.zero		1
	.type		_ZN39_INTERNAL_ddd06c1e_4_k_cu_56a87661_31204cuda3std3__48in_placeE,@object
	.size		_ZN39_INTERNAL_ddd06c1e_4_k_cu_56a87661_31204cuda3std3__48in_placeE,(_ZN39_INTERNAL_ddd06c1e_4_k_cu_56a87661_31204cuda3std6ranges3__45__cpo9iter_moveE - _ZN39_INTERNAL_ddd06c1e_4_k_cu_56a87661_31204cuda3std3__48in_placeE)
_ZN39_INTERNAL_ddd06c1e_4_k_cu_56a87661_31204cuda3std3__48in_placeE:
	.zero		1
	.type		_ZN39_INTERNAL_ddd06c1e_4_k_cu_56a87661_31204cuda3std6ranges3__45__cpo9iter_moveE,@object
	.size		_ZN39_INTERNAL_ddd06c1e_4_k_cu_56a87661_31204cuda3std6ranges3__45__cpo9iter_moveE,(_ZN39_INTERNAL_ddd06c1e_4_k_cu_56a87661_31204cuda3std3__45__cpo5beginE - _ZN39_INTERNAL_ddd06c1e_4_k_cu_56a87661_31204cuda3std6ranges3__45__cpo9iter_moveE)
_ZN39_INTERNAL_ddd06c1e_4_k_cu_56a87661_31204cuda3std6ranges3__45__cpo9iter_moveE:
	.zero		1
	.type		_ZN39_INTERNAL_ddd06c1e_4_k_cu_56a87661_31204cuda3std3__45__cpo5beginE,@object
	.size		_ZN39_INTERNAL_ddd06c1e_4_k_cu_56a87661_31204cuda3std3__45__cpo5beginE,(_ZN39_INTERNAL_ddd06c1e_4_k_cu_56a87661_31204cuda3std3__441_GLOBAL__N__ddd06c1e_4_k_cu_56a87661_31206ignoreE - _ZN39_INTERNAL_ddd06c1e_4_k_cu_56a87661_31204cuda3std3__45__cpo5beginE)
_ZN39_INTERNAL_ddd06c1e_4_k_cu_56a87661_31204cuda3std3__45__cpo5beginE:
	.zero		1
	.type		_ZN39_INTERNAL_ddd06c1e_4_k_cu_56a87661_31204cuda3std3__441_GLOBAL__N__ddd06c1e_4_k_cu_56a87661_31206ignoreE,@object
	.size		_ZN39_INTERNAL_ddd06c1e_4_k_cu_56a87661_31204cuda3std3__441_GLOBAL__N__ddd06c1e_4_k_cu_56a87661_31206ignoreE,(_ZN39_INTERNAL_ddd06c1e_4_k_cu_56a87661_31204cute7productE - _ZN39_INTERNAL_ddd06c1e_4_k_cu_56a87661_31204cuda3std3__441_GLOBAL__N__ddd06c1e_4_k_cu_56a87661_31206ignoreE)
_ZN39_INTERNAL_ddd06c1e_4_k_cu_56a87661_31204cuda3std3__441_GLOBAL__N__ddd06c1e_4_k_cu_56a87661_31206ignoreE:
	.zero		1
	.type		_ZN39_INTERNAL_ddd06c1e_4_k_cu_56a87661_31204cute7productE,@object
	.size		_ZN39_INTERNAL_ddd06c1e_4_k_cu_56a87661_31204cute7productE,(_ZN39_INTERNAL_ddd06c1e_4_k_cu_56a87661_31204cuda3std3__45__cpo3endE - _ZN39_INTERNAL_ddd06c1e_4_k_cu_56a87661_31204cute7productE)
_ZN39_INTERNAL_ddd06c1e_4_k_cu_56a87661_31204cute7productE:
	.zero		1
	.type		_ZN39_INTERNAL_ddd06c1e_4_k_cu_56a87661_31204cuda3std3__45__cpo3endE,@object
	.size		_ZN39_INTERNAL_ddd06c1e_4_k_cu_56a87661_31204cuda3std3__45__cpo3endE,(_ZN39_INTERNAL_ddd06c1e_4_k_cu_56a87661_31204cuda3std3__419piecewise_constructE - _ZN39_INTERNAL_ddd06c1e_4_k_cu_56a87661_31204cuda3std3__45__cpo3endE)
_ZN39_INTERNAL_ddd06c1e_4_k_cu_56a87661_31204cuda3std3__45__cpo3endE:
	.zero		1
	.type		_ZN39_INTERNAL_ddd06c1e_4_k_cu_56a87661_31204cuda3std3__419piecewise_constructE,@object
	.size		_ZN39_INTERNAL_ddd06c1e_4_k_cu_56a87661_31204cuda3std3__419piecewise_constructE,(_ZN39_INTERNAL_ddd06c1e_4_k_cu_56a87661_31204cuda3std3__45__cpo4cendE - _ZN39_INTERNAL_ddd06c1e_4_k_cu_56a87661_31204cuda3std3__419piecewise_constructE)
_ZN39_INTERNAL_ddd06c1e_4_k_cu_56a87661_31204cuda3std3__419piecewise_constructE:
	.zero		1
	.type		_ZN39_INTERNAL_ddd06c1e_4_k_cu_56a87661_31204cuda3std3__45__cpo4cendE,@object
	.size		_ZN39_INTERNAL_ddd06c1e_4_k_cu_56a87661_31204cuda3std3__45__cpo4cendE,(_ZN39_INTERNAL_ddd06c1e_4_k_cu_56a87661_31204cuda3std6ranges3__45__cpo4swapE - _ZN39_INTERNAL_ddd06c1e_4_k_cu_56a87661_31204cuda3std3__45__cpo4cendE)
_ZN39_INTERNAL_ddd06c1e_4_k_cu_56a87661_31204cuda3std3__45__cpo4cendE:
	.zero		1
	.type		_ZN39_INTERNAL_ddd06c1e_4_k_cu_56a87661_31204cuda3std6ranges3__45__cpo4swapE,@object
	.size		_ZN39_INTERNAL_ddd06c1e_4_k_cu_56a87661_31204cuda3std6ranges3__45__cpo4swapE,(.L_7 - _ZN39_INTERNAL_ddd06c1e_4_k_cu_56a87661_31204cuda3std6ranges3__45__cpo4swapE)
_ZN39_INTERNAL_ddd06c1e_4_k_cu_56a87661_31204cuda3std6ranges3__45__cpo4swapE:
	.zero		1
.L_7:


//--------------------- .nv.constant0._ZN7cutlass13device_kernelINS_4conv6kernel13ConvUniversalINS1_16ConvProblemShapeILNS1_8OperatorE0ELi2EEENS1_10collective14CollectiveConvINS1_46MainloopSm90TmaGmmaWarpSpecializedImplicitGemmILS5_0ELi7ELi2EN4cute5tupleIJNSA_1CILi2EEENSC_ILi1EEESE_EEENS1_36KernelImplicitTmaWarpSpecializedSm90ELi1EEENSB_IJNSC_ILi64EEESI_NSB_IJSI_EEEEEENS_10tfloat32_tESL_NSA_8TiledMMAINSA_8MMA_AtomIJNSA_4SM904GMMA29MMA_64x64x8_F32TF32TF32_SS_TNILNSP_7ScaleInE1ELSR_1EEEEEENSA_6LayoutINSB_IJSE_SE_SE_EEENSB_IJNSC_ILi0EEESW_SW_EEEEENSB_IJNSA_10UnderscoreESZ_SZ_EEEEENS7_6detail26Sm90ImplicitGemmTileTraitsINSA_20SM90_TMA_LOAD_IM2COLENSA_14ComposedLayoutINSA_7SwizzleILi3ELi4ELi3EEENSA_18smem_ptr_flag_bitsILi32EEENSU_INSB_IJNSB_IJNSC_ILi8EEES1A_EEENSB_IJNSC_ILi32EEESD_EEENSB_IJSE_NSC_ILi7EEEEEEEEENSB_IJNSB_IJS1C_NSC_ILi512EEEEEENSB_IJSE_NSC_ILi256EEEEEENSB_IJSW_NSC_ILi4096EEEEEEEEEEEEEvEENS13_INSA_23SM90_TMA_LOAD_MULTICASTES1P_vEEEENS_8epilogue10collective6detail29Sm90TmaWarpSpecializedAdapterINS1V_15DefaultEpilogueISL_NSB_IJNSB_IJlllEEESE_SW_EEES20_NS1U_6thread17LinearCombinationISL_Li1EffLNS21_9ScaleType4KindE0ELNS_15FloatRoundStyleE2ESL_EENS_4gemm15EpilogueDefaultEEEEEvvEEEEvNT_6ParamsE --------------------------
	.section	.nv.constant0._ZN7cutlass13device_kernelINS_4conv6kernel13ConvUniversalINS1_16ConvProblemShapeILNS1_8OperatorE0ELi2EEENS1_10collective14CollectiveConvINS1_46MainloopSm90TmaGmmaWarpSpecializedImplicitGemmILS5_0ELi7ELi2EN4cute5tupleIJNSA_1CILi2EEENSC_ILi1EEESE_EEENS1_36KernelImplicitTmaWarpSpecializedSm90ELi1EEENSB_IJNSC_ILi64EEESI_NSB_IJSI_EEEEEENS_10tfloat32_tESL_NSA_8TiledMMAINSA_8MMA_AtomIJNSA_4SM904GMMA29MMA_64x64x8_F32TF32TF32_SS_TNILNSP_7ScaleInE1ELSR_1EEEEEENSA_6LayoutINSB_IJSE_SE_SE_EEENSB_IJNSC_ILi0EEESW_SW_EEEEENSB_IJNSA_10UnderscoreESZ_SZ_EEEEENS7_6detail26Sm90ImplicitGemmTileTraitsINSA_20SM90_TMA_LOAD_IM2COLENSA_14ComposedLayoutINSA_7SwizzleILi3ELi4ELi3EEENSA_18smem_ptr_flag_bitsILi32EEENSU_INSB_IJNSB_IJNSC_ILi8EEES1A_EEENSB_IJNSC_ILi32EEESD_EEENSB_IJSE_NSC_ILi7EEEEEEEEENSB_IJNSB_IJS1C_NSC_ILi512EEEEEENSB_IJSE_NSC_ILi256EEEEEENSB_IJSW_NSC_ILi4096EEEEEEEEEEEEEvEENS13_INSA_23SM90_TMA_LOAD_MULTICASTES1P_vEEEENS_8epilogue10collective6detail29Sm90TmaWarpSpecializedAdapterINS1V_15DefaultEpilogueISL_NSB_IJNSB_IJlllEEESE_SW_EEES20_NS1U_6thread17LinearCombinationISL_Li1EffLNS21_9ScaleType4KindE0ELNS_15FloatRoundStyleE2ESL_EENS_4gemm15EpilogueDefaultEEEEEvvEEEEvNT_6ParamsE,"a",@progbits
	.sectionflags	@""
	.align	4
.nv.constant0._ZN7cutlass13device_kernelINS_4conv6kernel13ConvUniversalINS1_16ConvProblemShapeILNS1_8OperatorE0ELi2EEENS1_10collective14CollectiveConvINS1_46MainloopSm90TmaGmmaWarpSpecializedImplicitGemmILS5_0ELi7ELi2EN4cute5tupleIJNSA_1CILi2EEENSC_ILi1EEESE_EEENS1_36KernelImplicitTmaWarpSpecializedSm90ELi1EEENSB_IJNSC_ILi64EEESI_NSB_IJSI_EEEEEENS_10tfloat32_tESL_NSA_8TiledMMAINSA_8MMA_AtomIJNSA_4SM904GMMA29MMA_64x64x8_F32TF32TF32_SS_TNILNSP_7ScaleInE1ELSR_1EEEEEENSA_6LayoutINSB_IJSE_SE_SE_EEENSB_IJNSC_ILi0EEESW_SW_EEEEENSB_IJNSA_10UnderscoreESZ_SZ_EEEEENS7_6detail26Sm90ImplicitGemmTileTraitsINSA_20SM90_TMA_LOAD_IM2COLENSA_14ComposedLayoutINSA_7SwizzleILi3ELi4ELi3EEENSA_18smem_ptr_flag_bitsILi32EEENSU_INSB_IJNSB_IJNSC_ILi8EEES1A_EEENSB_IJNSC_ILi32EEESD_EEENSB_IJSE_NSC_ILi7EEEEEEEEENSB_IJNSB_IJS1C_NSC_ILi512EEEEEENSB_IJSE_NSC_ILi256EEEEEENSB_IJSW_NSC_ILi4096EEEEEEEEEEEEEvEENS13_INSA_23SM90_TMA_LOAD_MULTICASTES1P_vEEEENS_8epilogue10collective6detail29Sm90TmaWarpSpecializedAdapterINS1V_15DefaultEpilogueISL_NSB_IJNSB_IJlllEEESE_SW_EEES20_NS1U_6thread17LinearCombinationISL_Li1EffLNS21_9ScaleType4KindE0ELNS_15FloatRoundStyleE2ESL_EENS_4gemm15EpilogueDefaultEEEEEvvEEEEvNT_6ParamsE:
	.zero		1536


//--------------------- SYMBOLS --------------------------

	.type		.nv.reservedSmem.offset0,@object
	.size		.nv.reservedSmem.offset0,0x4
